	.headerflags	@"EF_CUDA_TEXMODE_UNIFIED EF_CUDA_64BIT_ADDRESS EF_CUDA_ACCELERATORS EF_CUDA_SM90 EF_CUDA_VIRTUAL_SM(EF_CUDA_SM90)"
	.elftype	@"ET_EXEC"


//--------------------- .nv.info                  --------------------------
	.section	.nv.info,"",@"SHT_CUDA_INFO"
	.align	4


	//----- nvinfo : EIATTR_REGCOUNT
	.align		4
        /*0000*/ 	.byte	0x04, 0x2f
        /*0002*/ 	.short	(.L_1 - .L_0)
	.align		4
.L_0:
        /*0004*/ 	.word	index@(matmul_kernel_profile)
        /*0008*/ 	.word	0x000000af


	//----- nvinfo : EIATTR_MIN_STACK_SIZE
	.align		4
.L_1:
        /*000c*/ 	.byte	0x04, 0x12
        /*000e*/ 	.short	(.L_3 - .L_2)
	.align		4
.L_2:
        /*0010*/ 	.word	index@(matmul_kernel_profile)
        /*0014*/ 	.word	0x00000000


	//----- nvinfo : EIATTR_FRAME_SIZE
	.align		4
.L_3:
        /*0018*/ 	.byte	0x04, 0x11
        /*001a*/ 	.short	(.L_5 - .L_4)
	.align		4
.L_4:
        /*001c*/ 	.word	index@(matmul_kernel_profile)
        /*0020*/ 	.word	0x00000000


	//----- nvinfo : EIATTR_MIN_STACK_SIZE
	.align		4
.L_5:
        /*0024*/ 	.byte	0x04, 0x12
        /*0026*/ 	.short	(.L_7 - .L_6)
	.align		4
.L_6:
        /*0028*/ 	.word	index@(matmul_kernel_profile)
        /*002c*/ 	.word	0x00000000
.L_7:


//--------------------- .nv.info.matmul_kernel_profile --------------------------
	.section	.nv.info.matmul_kernel_profile,"",@"SHT_CUDA_INFO"
	.sectionflags	@""
	.align	4


	//----- nvinfo : EIATTR_CUDA_API_VERSION
	.align		4
        /*0000*/ 	.byte	0x04, 0x37
        /*0002*/ 	.short	(.L_9 - .L_8)
.L_8:
        /*0004*/ 	.word	0x0000007c


	//----- nvinfo : EIATTR_KPARAM_INFO
	.align		4
.L_9:
        /*0008*/ 	.byte	0x04, 0x17
        /*000a*/ 	.short	(.L_11 - .L_10)
.L_10:
        /*000c*/ 	.word	0x00000000
        /*0010*/ 	.short	0x0009
        /*0012*/ 	.short	0x0030
        /*0014*/ 	.byte	0x00, 0xf0, 0x21, 0x00


	//----- nvinfo : EIATTR_KPARAM_INFO
	.align		4
.L_11:
        /*0018*/ 	.byte	0x04, 0x17
        /*001a*/ 	.short	(.L_13 - .L_12)
.L_12:
        /*001c*/ 	.word	0x00000000
        /*0020*/ 	.short	0x0008
        /*0022*/ 	.short	0x002c
        /*0024*/ 	.byte	0x00, 0xf0, 0x11, 0x00


	//----- nvinfo : EIATTR_KPARAM_INFO
	.align		4
.L_13:
        /*0028*/ 	.byte	0x04, 0x17
        /*002a*/ 	.short	(.L_15 - .L_14)
.L_14:
        /*002c*/ 	.word	0x00000000
        /*0030*/ 	.short	0x0007
        /*0032*/ 	.short	0x0028
        /*0034*/ 	.byte	0x00, 0xf0, 0x11, 0x00


	//----- nvinfo : EIATTR_KPARAM_INFO
	.align		4
.L_15:
        /*0038*/ 	.byte	0x04, 0x17
        /*003a*/ 	.short	(.L_17 - .L_16)
.L_16:
        /*003c*/ 	.word	0x00000000
        /*0040*/ 	.short	0x0006
        /*0042*/ 	.short	0x0024
        /*0044*/ 	.byte	0x00, 0xf0, 0x11, 0x00


	//----- nvinfo : EIATTR_KPARAM_INFO
	.align		4
.L_17:
        /*0048*/ 	.byte	0x04, 0x17
        /*004a*/ 	.short	(.L_19 - .L_18)
.L_18:
        /*004c*/ 	.word	0x00000000
        /*0050*/ 	.short	0x0005
        /*0052*/ 	.short	0x0020
        /*0054*/ 	.byte	0x00, 0xf0, 0x11, 0x00


	//----- nvinfo : EIATTR_KPARAM_INFO
	.align		4
.L_19:
        /*0058*/ 	.byte	0x04, 0x17
        /*005a*/ 	.short	(.L_21 - .L_20)
.L_20:
        /*005c*/ 	.word	0x00000000
        /*0060*/ 	.short	0x0004
        /*0062*/ 	.short	0x001c
        /*0064*/ 	.byte	0x00, 0xf0, 0x11, 0x00


	//----- nvinfo : EIATTR_KPARAM_INFO
	.align		4
.L_21:
        /*0068*/ 	.byte	0x04, 0x17
        /*006a*/ 	.short	(.L_23 - .L_22)
.L_22:
        /*006c*/ 	.word	0x00000000
        /*0070*/ 	.short	0x0003
        /*0072*/ 	.short	0x0018
        /*0074*/ 	.byte	0x00, 0xf0, 0x11, 0x00


	//----- nvinfo : EIATTR_KPARAM_INFO
	.align		4
.L_23:
        /*0078*/ 	.byte	0x04, 0x17
        /*007a*/ 	.short	(.L_25 - .L_24)
.L_24:
        /*007c*/ 	.word	0x00000000
        /*0080*/ 	.short	0x0002
        /*0082*/ 	.short	0x0010
        /*0084*/ 	.byte	0x00, 0xf0, 0x21, 0x00


	//----- nvinfo : EIATTR_KPARAM_INFO
	.align		4
.L_25:
        /*0088*/ 	.byte	0x04, 0x17
        /*008a*/ 	.short	(.L_27 - .L_26)
.L_26:
        /*008c*/ 	.word	0x00000000
        /*0090*/ 	.short	0x0001
        /*0092*/ 	.short	0x0008
        /*0094*/ 	.byte	0x00, 0xf0, 0x21, 0x00


	//----- nvinfo : EIATTR_KPARAM_INFO
	.align		4
.L_27:
        /*0098*/ 	.byte	0x04, 0x17
        /*009a*/ 	.short	(.L_29 - .L_28)
.L_28:
        /*009c*/ 	.word	0x00000000
        /*00a0*/ 	.short	0x0000
        /*00a2*/ 	.short	0x0000
        /*00a4*/ 	.byte	0x00, 0xf0, 0x21, 0x00


	//----- nvinfo : EIATTR_SPARSE_MMA_MASK
	.align		4
.L_29:
        /*00a8*/ 	.byte	0x03, 0x50
        /*00aa*/ 	.short	0x0000


	//----- nvinfo : EIATTR_MAXREG_COUNT
	.align		4
        /*00ac*/ 	.byte	0x03, 0x1b
        /*00ae*/ 	.short	0x00ff


	//----- nvinfo : EIATTR_COOP_GROUP_MASK_REGIDS
	.align		4
        /*00b0*/ 	.byte	0x04, 0x29
        /*00b2*/ 	.short	(.L_31 - .L_30)


	//   ....[0]....
.L_30:
        /*00b4*/ 	.word	0xffffffff


	//----- nvinfo : EIATTR_COOP_GROUP_INSTR_OFFSETS
	.align		4
.L_31:
        /*00b8*/ 	.byte	0x04, 0x28
        /*00ba*/ 	.short	(.L_33 - .L_32)


	//   ....[0]....
.L_32:
        /*00bc*/ 	.word	0x000019a0


	//----- nvinfo : EIATTR_EXIT_INSTR_OFFSETS
	.align		4
.L_33:
        /*00c0*/ 	.byte	0x04, 0x1c
        /*00c2*/ 	.short	(.L_35 - .L_34)


	//   ....[0]....
.L_34:
        /*00c4*/ 	.word	0x00002f50


	//   ....[1]....
        /*00c8*/ 	.word	0x00003b70


	//----- nvinfo : EIATTR_REQNTID
	.align		4
.L_35:
        /*00cc*/ 	.byte	0x04, 0x10
        /*00ce*/ 	.short	(.L_37 - .L_36)
.L_36:
        /*00d0*/ 	.word	0x00000100
        /*00d4*/ 	.word	0x00000001
        /*00d8*/ 	.word	0x00000001


	//----- nvinfo : EIATTR_CBANK_PARAM_SIZE
	.align		4
.L_37:
        /*00dc*/ 	.byte	0x03, 0x19
        /*00de*/ 	.short	0x0038


	//----- nvinfo : EIATTR_PARAM_CBANK
	.align		4
        /*00e0*/ 	.byte	0x04, 0x0a
        /*00e2*/ 	.short	(.L_39 - .L_38)
	.align		4
.L_38:
        /*00e4*/ 	.word	index@(.nv.constant0.matmul_kernel_profile)
        /*00e8*/ 	.short	0x0210
        /*00ea*/ 	.short	0x0038


	//----- nvinfo : EIATTR_SW_WAR
	.align		4
.L_39:
        /*00ec*/ 	.byte	0x04, 0x36
        /*00ee*/ 	.short	(.L_41 - .L_40)
.L_40:
        /*00f0*/ 	.word	0x00000008
.L_41:


//--------------------- .nv.callgraph             --------------------------
	.section	.nv.callgraph,"",@"SHT_CUDA_CALLGRAPH"
	.align	4
	.sectionentsize	8
	.align		4
        /*0000*/ 	.word	0x00000000
	.align		4
        /*0004*/ 	.word	0xffffffff
	.align		4
        /*0008*/ 	.word	0x00000000
	.align		4
        /*000c*/ 	.word	0xfffffffe
	.align		4
        /*0010*/ 	.word	0x00000000
	.align		4
        /*0014*/ 	.word	0xfffffffd
	.align		4
        /*0018*/ 	.word	0x00000000
	.align		4
        /*001c*/ 	.word	0xfffffffc


//--------------------- .text.matmul_kernel_profile --------------------------
	.section	.text.matmul_kernel_profile,"ax",@progbits
	.sectionflags	@"SHF_BARRIERS=1"
	.align	128
        .global         matmul_kernel_profile
        .type           matmul_kernel_profile,@function
        .size           matmul_kernel_profile,(.L_x_4 - matmul_kernel_profile)
        .other          matmul_kernel_profile,@"STO_CUDA_ENTRY STV_DEFAULT"
matmul_kernel_profile:
.text.matmul_kernel_profile:
[----:B------:R-:W1:Y:S02]  /*0000*/  LDC R1, c[0x0][0x28] ;  /* 0x00000a00ff017b82 */ /* 0x000e640000000800 */
[----:B------:R-:W-:-:S07]  /*0010*/  CS2R.32 R7, SR_CLOCKLO ;  /* 0x0000000000077805 */ /* 0x000fce0000005000 */
[----:B------:R-:W2:Y:S01]  /*0020*/  S2R R158, SR_TID.X ;  /* 0x00000000009e7919 */ /* 0x000ea20000002100 */
[----:B------:R-:W3:Y:S01]  /*0030*/  S2UR UR7, SR_CgaCtaId ;  /* 0x00000000000779c3 */ /* 0x000ee20000008800 */
[----:B------:R-:W-:Y:S01]  /*0040*/  UMOV UR4, 0x400 ;  /* 0x0000040000047882 */ /* 0x000fe20000000000 */
[----:B------:R-:W-:Y:S01]  /*0050*/  IMAD.MOV.U32 R6, RZ, RZ, RZ ;  /* 0x000000ffff067224 */ /* 0x000fe200078e00ff */
[----:B---3--:R-:W-:Y:S01]  /*0060*/  UPRMT UR7, UR7, 0x654, UR4 ;  /* 0x0000065407077896 */ /* 0x008fe20008000004 */
[----:B--2---:R-:W-:Y:S01]  /*0070*/  SHF.R.U32.HI R10, RZ, 0x5, R158 ;  /* 0x00000005ff0a7819 */ /* 0x004fe2000001169e */
[----:B------:R-:W-:Y:S01]  /*0080*/  IMAD.SHL.U32 R11, R158, 0x2, RZ ;  /* 0x000000029e0b7824 */ /* 0x000fe200078e00ff */
[----:B------:R-:W-:-:S03]  /*0090*/  LOP3.LUT P0, R5, R158, 0x1f, RZ, 0xc0, !PT ;  /* 0x0000001f9e057812 */ /* 0x000fc6000780c0ff */
[----:B------:R-:W-:-:S05]  /*00a0*/  IMAD.SHL.U32 R0, R10, 0x2, RZ ;  /* 0x000000020a007824 */ /* 0x000fca00078e00ff */
[----:B------:R-:W-:-:S04]  /*00b0*/  LOP3.LUT R2, R0, 0x6, RZ, 0xc0, !PT ;  /* 0x0000000600027812 */ /* 0x000fc800078ec0ff */
[----:B------:R-:W-:-:S04]  /*00c0*/  LOP3.LUT R2, R2, 0x3fffff00, R11, 0xf8, !PT ;  /* 0x3fffff0002027812 */ /* 0x000fc800078ef80b */
[----:B------:R-:W-:-:S05]  /*00d0*/  LEA R14, R2, UR7, 0x2 ;  /* 0x00000007020e7c11 */ /* 0x000fca000f8e10ff */
[----:B------:R2:W-:Y:S02]  /*00e0*/  @!P0 STS.64 [R14], R6 ;  /* 0x000000060e008388 */ /* 0x0005e40000000a00 */
[----:B------:R-:W-:-:S07]  /*00f0*/  CS2R.32 R25, SR_CLOCKLO ;  /* 0x0000000000197805 */ /* 0x000fce0000005000 */
[----:B------:R-:W3:Y:S01]  /*0100*/  LDC.64 R2, c[0x0][0x228] ;  /* 0x00008a00ff027b82 */ /* 0x000ee20000000a00 */
[----:B------:R-:W-:Y:S01]  /*0110*/  @!P0 IMAD.MOV.U32 R24, RZ, RZ, -0x80000000 ;  /* 0x80000000ff188424 */ /* 0x000fe200078e00ff */
[----:B------:R-:W-:Y:S01]  /*0120*/  ULDC UR4, c[0x0][0x238] ;  /* 0x00008e0000047ab9 */ /* 0x000fe20000000800 */
[----:B------:R-:W-:Y:S01]  /*0130*/  ULDC.64 UR8, c[0x0][0x218] ;  /* 0x0000860000087ab9 */ /* 0x000fe20000000a00 */
[----:B------:R-:W-:Y:S01]  /*0140*/  ULDC.64 UR20, c[0x0][0x208] ;  /* 0x0000820000147ab9 */ /* 0x000fe20000000a00 */
[----:B------:R-:W-:Y:S01]  /*0150*/  CS2R R34, SRZ ;  /* 0x0000000000227805 */ /* 0x000fe2000001ff00 */
[----:B------:R4:W-:Y:S01]  /*0160*/  @!P0 STS.64 [R14+0x20], R24 ;  /* 0x000020180e008388 */ /* 0x0009e20000000a00 */
[----:B------:R-:W-:Y:S02]  /*0170*/  CS2R R36, SRZ ;  /* 0x0000000000247805 */ /* 0x000fe4000001ff00 */
[----:B------:R-:W-:Y:S02]  /*0180*/  CS2R R38, SRZ ;  /* 0x0000000000267805 */ /* 0x000fe4000001ff00 */
[----:B------:R-:W-:-:S02]  /*0190*/  CS2R R40, SRZ ;  /* 0x0000000000287805 */ /* 0x000fc4000001ff00 */
[----:B------:R-:W-:Y:S02]  /*01a0*/  CS2R R42, SRZ ;  /* 0x00000000002a7805 */ /* 0x000fe4000001ff00 */
[----:B------:R-:W-:Y:S02]  /*01b0*/  CS2R R44, SRZ ;  /* 0x00000000002c7805 */ /* 0x000fe4000001ff00 */
[----:B------:R-:W-:Y:S02]  /*01c0*/  CS2R R46, SRZ ;  /* 0x00000000002e7805 */ /* 0x000fe4000001ff00 */
[----:B------:R-:W-:Y:S02]  /*01d0*/  CS2R R48, SRZ ;  /* 0x0000000000307805 */ /* 0x000fe4000001ff00 */
[----:B------:R-:W-:Y:S02]  /*01e0*/  CS2R R50, SRZ ;  /* 0x0000000000327805 */ /* 0x000fe4000001ff00 */
[----:B------:R-:W-:-:S02]  /*01f0*/  CS2R R52, SRZ ;  /* 0x0000000000347805 */ /* 0x000fc4000001ff00 */
[----:B------:R-:W-:Y:S02]  /*0200*/  CS2R R54, SRZ ;  /* 0x0000000000367805 */ /* 0x000fe4000001ff00 */
[----:B------:R-:W-:Y:S01]  /*0210*/  CS2R R56, SRZ ;  /* 0x0000000000387805 */ /* 0x000fe2000001ff00 */
[----:B--2-4-:R-:W-:Y:S01]  /*0220*/  IMAD.SHL.U32 R14, R158, 0x10, RZ ;  /* 0x000000109e0e7824 */ /* 0x014fe200078e00ff */
[----:B------:R-:W-:Y:S02]  /*0230*/  CS2R R58, SRZ ;  /* 0x00000000003a7805 */ /* 0x000fe4000001ff00 */
[----:B------:R-:W-:Y:S02]  /*0240*/  CS2R R60, SRZ ;  /* 0x00000000003c7805 */ /* 0x000fe4000001ff00 */
[----:B------:R-:W-:Y:S02]  /*0250*/  CS2R R62, SRZ ;  /* 0x00000000003e7805 */ /* 0x000fe4000001ff00 */
[----:B------:R-:W-:-:S02]  /*0260*/  CS2R R64, SRZ ;  /* 0x0000000000407805 */ /* 0x000fc4000001ff00 */
[----:B------:R-:W-:Y:S01]  /*0270*/  LOP3.LUT R154, R14, 0x30, RZ, 0xc0, !PT ;  /* 0x000000300e9a7812 */ /* 0x000fe200078ec0ff */
[----:B---3--:R-:W-:Y:S01]  /*0280*/  VIADD R4, R3, 0xff ;  /* 0x000000ff03047836 */ /* 0x008fe20000000000 */
[----:B------:R-:W-:Y:S02]  /*0290*/  IABS R23, R3 ;  /* 0x0000000300177213 */ /* 0x000fe40000000000 */
[----:B------:R-:W-:Y:S02]  /*02a0*/  CS2R R66, SRZ ;  /* 0x0000000000427805 */ /* 0x000fe4000001ff00 */
[----:B------:R-:W-:Y:S02]  /*02b0*/  IABS R26, R2 ;  /* 0x00000002001a7213 */ /* 0x000fe40000000000 */
[----:B------:R-:W-:Y:S02]  /*02c0*/  CS2R R68, SRZ ;  /* 0x0000000000447805 */ /* 0x000fe4000001ff00 */
[----:B------:R-:W-:-:S02]  /*02d0*/  SHF.R.S32.HI R7, RZ, 0x1f, R4 ;  /* 0x0000001fff077819 */ /* 0x000fc40000011404 */
[----:B------:R-:W-:Y:S02]  /*02e0*/  CS2R R70, SRZ ;  /* 0x0000000000467805 */ /* 0x000fe4000001ff00 */
[----:B------:R-:W-:Y:S02]  /*02f0*/  CS2R R72, SRZ ;  /* 0x0000000000487805 */ /* 0x000fe4000001ff00 */
[----:B------:R-:W-:Y:S02]  /*0300*/  CS2R R74, SRZ ;  /* 0x00000000004a7805 */ /* 0x000fe4000001ff00 */
[----:B------:R-:W-:Y:S02]  /*0310*/  LEA.HI R7, R7, R4, RZ, 0x8 ;  /* 0x0000000407077211 */ /* 0x000fe400078f40ff */
[----:B------:R-:W-:Y:S01]  /*0320*/  CS2R R76, SRZ ;  /* 0x00000000004c7805 */ /* 0x000fe2000001ff00 */
[----:B------:R-:W2:Y:S01]  /*0330*/  S2R R4, SR_CTAID.X ;  /* 0x0000000000047919 */ /* 0x000ea20000002500 */
[----:B------:R-:W-:-:S02]  /*0340*/  CS2R R78, SRZ ;  /* 0x00000000004e7805 */ /* 0x000fc4000001ff00 */
[----:B------:R-:W-:Y:S02]  /*0350*/  SHF.R.S32.HI R7, RZ, 0x8, R7 ;  /* 0x00000008ff077819 */ /* 0x000fe40000011407 */
[----:B------:R-:W-:Y:S02]  /*0360*/  CS2R R80, SRZ ;  /* 0x0000000000507805 */ /* 0x000fe4000001ff00 */
[----:B------:R-:W-:Y:S02]  /*0370*/  CS2R R82, SRZ ;  /* 0x0000000000527805 */ /* 0x000fe4000001ff00 */
[----:B------:R-:W-:Y:S02]  /*0380*/  CS2R R84, SRZ ;  /* 0x0000000000547805 */ /* 0x000fe4000001ff00 */
[----:B------:R-:W-:Y:S01]  /*0390*/  CS2R R86, SRZ ;  /* 0x0000000000567805 */ /* 0x000fe2000001ff00 */
[----:B------:R-:W-:Y:S01]  /*03a0*/  IMAD.SHL.U32 R9, R7, 0x8, RZ ;  /* 0x0000000807097824 */ /* 0x000fe200078e00ff */
[----:B------:R-:W-:-:S02]  /*03b0*/  CS2R R88, SRZ ;  /* 0x0000000000587805 */ /* 0x000fc4000001ff00 */
[----:B------:R-:W-:Y:S02]  /*03c0*/  CS2R R90, SRZ ;  /* 0x00000000005a7805 */ /* 0x000fe4000001ff00 */
[----:B------:R-:W-:Y:S02]  /*03d0*/  CS2R R92, SRZ ;  /* 0x00000000005c7805 */ /* 0x000fe4000001ff00 */
[----:B------:R-:W-:Y:S02]  /*03e0*/  CS2R R94, SRZ ;  /* 0x00000000005e7805 */ /* 0x000fe4000001ff00 */
[-C--:B------:R-:W-:Y:S02]  /*03f0*/  IABS R13, R9.reuse ;  /* 0x00000009000d7213 */ /* 0x080fe40000000000 */
[----:B------:R-:W-:Y:S02]  /*0400*/  CS2R R96, SRZ ;  /* 0x0000000000607805 */ /* 0x000fe4000001ff00 */
[----:B------:R-:W-:-:S02]  /*0410*/  IABS R17, R9 ;  /* 0x0000000900117213 */ /* 0x000fc40000000000 */
[----:B------:R-:W-:Y:S01]  /*0420*/  CS2R R98, SRZ ;  /* 0x0000000000627805 */ /* 0x000fe2000001ff00 */
[----:B------:R-:W3:Y:S01]  /*0430*/  I2F.RP R8, R13 ;  /* 0x0000000d00087306 */ /* 0x000ee20000209400 */
[----:B------:R-:W-:Y:S02]  /*0440*/  CS2R R100, SRZ ;  /* 0x0000000000647805 */ /* 0x000fe4000001ff00 */
[----:B------:R-:W-:Y:S02]  /*0450*/  CS2R R102, SRZ ;  /* 0x0000000000667805 */ /* 0x000fe4000001ff00 */
        /* <DEDUP_REMOVED lines=10> */
[----:B------:R-:W-:Y:S02]  /*0500*/  CS2R R124, SRZ ;  /* 0x00000000007c7805 */ /* 0x000fe4000001ff00 */
[----:B------:R-:W-:Y:S01]  /*0510*/  CS2R R126, SRZ ;  /* 0x00000000007e7805 */ /* 0x000fe2000001ff00 */
[----:B---3--:R-:W3:Y:S01]  /*0520*/  MUFU.RCP R8, R8 ;  /* 0x0000000800087308 */ /* 0x008ee20000001000 */
[----:B--2---:R-:W-:Y:S02]  /*0530*/  IABS R16, R4 ;  /* 0x0000000400107213 */ /* 0x004fe40000000000 */
        /* <DEDUP_REMOVED lines=11> */
[----:B------:R-:W-:Y:S01]  /*05f0*/  CS2R R150, SRZ ;  /* 0x0000000000967805 */ /* 0x000fe2000001ff00 */
[----:B---3--:R-:W-:Y:S02]  /*0600*/  VIADD R6, R8, 0xffffffe ;  /* 0x0ffffffe08067836 */ /* 0x008fe40000000000 */
[----:B------:R-:W-:Y:S02]  /*0610*/  IMAD.MOV R8, RZ, RZ, -R17 ;  /* 0x000000ffff087224 */ /* 0x000fe400078e0a11 */
[----:B------:R2:W3:Y:S02]  /*0620*/  F2I.FTZ.U32.TRUNC.NTZ R7, R6 ;  /* 0x0000000600077305 */ /* 0x0004e4000021f000 */
[----:B--2---:R-:W-:-:S02]  /*0630*/  IMAD.MOV.U32 R6, RZ, RZ, RZ ;  /* 0x000000ffff067224 */ /* 0x004fc400078e00ff */
[----:B---3--:R-:W-:-:S04]  /*0640*/  IMAD.MOV R12, RZ, RZ, -R7 ;  /* 0x000000ffff0c7224 */ /* 0x008fc800078e0a07 */
[----:B------:R-:W-:Y:S02]  /*0650*/  IMAD R15, R12, R13, RZ ;  /* 0x0000000d0c0f7224 */ /* 0x000fe400078e02ff */
[----:B------:R-:W-:Y:S02]  /*0660*/  IMAD.MOV.U32 R12, RZ, RZ, R16 ;  /* 0x000000ffff0c7224 */ /* 0x000fe400078e0010 */
[----:B------:R-:W-:-:S06]  /*0670*/  IMAD.HI.U32 R7, R7, R15, R6 ;  /* 0x0000000f07077227 */ /* 0x000fcc00078e0006 */
[----:B------:R-:W-:-:S04]  /*0680*/  IMAD.HI.U32 R7, R7, R12, RZ ;  /* 0x0000000c07077227 */ /* 0x000fc800078e00ff */
[----:B------:R-:W-:-:S05]  /*0690*/  IMAD R6, R7, R8, R12 ;  /* 0x0000000807067224 */ /* 0x000fca00078e020c */
[----:B------:R-:W-:-:S13]  /*06a0*/  ISETP.GT.U32.AND P2, PT, R13, R6, PT ;  /* 0x000000060d00720c */ /* 0x000fda0003f44070 */
[----:B------:R-:W-:Y:S02]  /*06b0*/  @!P2 IMAD.IADD R6, R6, 0x1, -R13 ;  /* 0x000000010606a824 */ /* 0x000fe400078e0a0d */
[----:B------:R-:W-:Y:S01]  /*06c0*/  @!P2 VIADD R7, R7, 0x1 ;  /* 0x000000010707a836 */ /* 0x000fe20000000000 */
[----:B------:R-:W-:Y:S02]  /*06d0*/  ISETP.NE.AND P2, PT, R9, RZ, PT ;  /* 0x000000ff0900720c */ /* 0x000fe40003f45270 */
[----:B------:R-:W-:Y:S02]  /*06e0*/  ISETP.GE.U32.AND P1, PT, R6, R13, PT ;  /* 0x0000000d0600720c */ /* 0x000fe40003f26070 */
[----:B------:R-:W-:-:S04]  /*06f0*/  LOP3.LUT R6, R4, R9, RZ, 0x3c, !PT ;  /* 0x0000000904067212 */ /* 0x000fc800078e3cff */
[----:B------:R-:W-:Y:S01]  /*0700*/  ISETP.GE.AND P3, PT, R6, RZ, PT ;  /* 0x000000ff0600720c */ /* 0x000fe20003f66270 */
[----:B------:R-:W-:-:S06]  /*0710*/  VIADD R6, R2, 0x7f ;  /* 0x0000007f02067836 */ /* 0x000fcc0000000000 */
[----:B------:R-:W-:-:S04]  /*0720*/  @P1 VIADD R7, R7, 0x1 ;  /* 0x0000000107071836 */ /* 0x000fc80000000000 */
[----:B------:R-:W-:Y:S01]  /*0730*/  IMAD.MOV.U32 R8, RZ, RZ, R7 ;  /* 0x000000ffff087224 */ /* 0x000fe200078e0007 */
[----:B------:R-:W-:-:S03]  /*0740*/  SHF.R.S32.HI R7, RZ, 0x1f, R6 ;  /* 0x0000001fff077819 */ /* 0x000fc60000011406 */
[----:B------:R-:W-:Y:S01]  /*0750*/  @!P3 IMAD.MOV R8, RZ, RZ, -R8 ;  /* 0x000000ffff08b224 */ /* 0x000fe200078e0a08 */
[----:B------:R-:W-:Y:S02]  /*0760*/  @!P2 LOP3.LUT R8, RZ, R9, RZ, 0x33, !PT ;  /* 0x00000009ff08a212 */ /* 0x000fe400078e33ff */
[----:B------:R-:W-:-:S03]  /*0770*/  LEA.HI R7, R7, R6, RZ, 0x7 ;  /* 0x0000000607077211 */ /* 0x000fc600078f38ff */
[----:B------:R-:W-:Y:S02]  /*0780*/  IMAD.SHL.U32 R18, R8, 0x8, RZ ;  /* 0x0000000808127824 */ /* 0x000fe400078e00ff */
[----:B------:R-:W-:-:S03]  /*0790*/  IMAD.MOV R8, RZ, RZ, -R8 ;  /* 0x000000ffff087224 */ /* 0x000fc600078e0a08 */
[----:B------:R-:W-:Y:S01]  /*07a0*/  LEA.HI.SX32 R7, R7, -R18, 0x19 ;  /* 0x8000001207077211 */ /* 0x000fe200078fcaff */
[----:B------:R-:W-:-:S03]  /*07b0*/  IMAD R20, R9, R8, R4 ;  /* 0x0000000809147224 */ /* 0x000fc600078e0204 */
[----:B------:R-:W-:Y:S02]  /*07c0*/  VIMNMX R17, R7, 0x8, PT ;  /* 0x0000000807117848 */ /* 0x000fe40003fe0100 */
[----:B------:R-:W-:Y:S02]  /*07d0*/  IABS R8, R20 ;  /* 0x0000001400087213 */ /* 0x000fe40000000000 */
[----:B------:R-:W-:-:S04]  /*07e0*/  IABS R16, R17 ;  /* 0x0000001100107213 */ /* 0x000fc80000000000 */
[----:B------:R-:W2:Y:S08]  /*07f0*/  I2F.RP R12, R16 ;  /* 0x00000010000c7306 */ /* 0x000eb00000209400 */
[----:B--2---:R-:W2:Y:S02]  /*0800*/  MUFU.RCP R12, R12 ;  /* 0x0000000c000c7308 */ /* 0x004ea40000001000 */
[----:B--2---:R-:W-:-:S06]  /*0810*/  VIADD R6, R12, 0xffffffe ;  /* 0x0ffffffe0c067836 */ /* 0x004fcc0000000000 */
[----:B------:R2:W3:Y:S02]  /*0820*/  F2I.FTZ.U32.TRUNC.NTZ R7, R6 ;  /* 0x0000000600077305 */ /* 0x0004e4000021f000 */
[----:B--2---:R-:W-:Y:S02]  /*0830*/  IMAD.MOV.U32 R6, RZ, RZ, RZ ;  /* 0x000000ffff067224 */ /* 0x004fe400078e00ff */
[----:B---3--:R-:W-:-:S04]  /*0840*/  IMAD.MOV R13, RZ, RZ, -R7 ;  /* 0x000000ffff0d7224 */ /* 0x008fc800078e0a07 */
[----:B------:R-:W-:Y:S01]  /*0850*/  IMAD R9, R13, R16, RZ ;  /* 0x000000100d097224 */ /* 0x000fe200078e02ff */
[----:B------:R-:W-:-:S03]  /*0860*/  IABS R13, R17 ;  /* 0x00000011000d7213 */ /* 0x000fc60000000000 */
[----:B------:R-:W-:Y:S02]  /*0870*/  IMAD.HI.U32 R7, R7, R9, R6 ;  /* 0x0000000907077227 */ /* 0x000fe400078e0006 */
[----:B------:R-:W2:Y:S02]  /*0880*/  I2F.RP R9, R23 ;  /* 0x0000001700097306 */ /* 0x000ea40000209400 */
[----:B------:R-:W-:Y:S02]  /*0890*/  IMAD.MOV R13, RZ, RZ, -R13 ;  /* 0x000000ffff0d7224 */ /* 0x000fe400078e0a0d */
[----:B------:R-:W-:-:S04]  /*08a0*/  IMAD.HI.U32 R6, R7, R8, RZ ;  /* 0x0000000807067227 */ /* 0x000fc800078e00ff */
[----:B------:R-:W-:Y:S02]  /*08b0*/  IMAD R7, R6, R13, R8 ;  /* 0x0000000d06077224 */ /* 0x000fe400078e0208 */
[----:B------:R-:W3:Y:S03]  /*08c0*/  I2F.RP R8, R26 ;  /* 0x0000001a00087306 */ /* 0x000ee60000209400 */
[----:B------:R-:W-:-:S05]  /*08d0*/  ISETP.GT.U32.AND P2, PT, R16, R7, PT ;  /* 0x000000071000720c */ /* 0x000fca0003f44070 */
[----:B--2---:R-:W2:Y:S08]  /*08e0*/  MUFU.RCP R9, R9 ;  /* 0x0000000900097308 */ /* 0x004eb00000001000 */
[----:B------:R-:W-:Y:S01]  /*08f0*/  @!P2 IMAD.IADD R7, R7, 0x1, -R16 ;  /* 0x000000010707a824 */ /* 0x000fe200078e0a10 */
[----:B---3--:R-:W3:Y:S01]  /*0900*/  MUFU.RCP R8, R8 ;  /* 0x0000000800087308 */ /* 0x008ee20000001000 */
[----:B------:R-:W-:Y:S01]  /*0910*/  @!P2 VIADD R6, R6, 0x1 ;  /* 0x000000010606a836 */ /* 0x000fe20000000000 */
[----:B------:R-:W-:-:S02]  /*0920*/  ISETP.NE.AND P2, PT, R17, RZ, PT ;  /* 0x000000ff1100720c */ /* 0x000fc40003f45270 */
[----:B------:R-:W-:Y:S02]  /*0930*/  ISETP.GE.U32.AND P1, PT, R7, R16, PT ;  /* 0x000000100700720c */ /* 0x000fe40003f26070 */
[----:B------:R-:W-:Y:S01]  /*0940*/  LOP3.LUT R7, R20, R17, RZ, 0x3c, !PT ;  /* 0x0000001114077212 */ /* 0x000fe200078e3cff */
[----:B--2---:R-:W-:Y:S01]  /*0950*/  VIADD R12, R9, 0xffffffe ;  /* 0x0ffffffe090c7836 */ /* 0x004fe20000000000 */
[----:B------:R-:W-:Y:S02]  /*0960*/  SHF.R.U32.HI R16, RZ, 0x2, R158 ;  /* 0x00000002ff107819 */ /* 0x000fe4000001169e */
[----:B------:R-:W-:Y:S01]  /*0970*/  ISETP.GE.AND P3, PT, R7, RZ, PT ;  /* 0x000000ff0700720c */ /* 0x000fe20003f66270 */
[----:B------:R-:W2:Y:S01]  /*0980*/  F2I.FTZ.U32.TRUNC.NTZ R13, R12 ;  /* 0x0000000c000d7305 */ /* 0x000ea2000021f000 */
[----:B------:R-:W-:Y:S01]  /*0990*/  SGXT.U32 R16, R16, 0x6 ;  /* 0x000000061010781a */ /* 0x000fe20000000000 */
[----:B---3--:R-:W-:-:S04]  /*09a0*/  VIADD R9, R8, 0xffffffe ;  /* 0x0ffffffe08097836 */ /* 0x008fc80000000000 */
[----:B------:R-:W-:Y:S02]  /*09b0*/  @P1 VIADD R6, R6, 0x1 ;  /* 0x0000000106061836 */ /* 0x000fe40000000000 */
[----:B------:R-:W3:Y:S04]  /*09c0*/  F2I.FTZ.U32.TRUNC.NTZ R9, R9 ;  /* 0x0000000900097305 */ /* 0x000ee8000021f000 */
[----:B------:R-:W-:Y:S01]  /*09d0*/  @!P3 IMAD.MOV R6, RZ, RZ, -R6 ;  /* 0x000000ffff06b224 */ /* 0x000fe200078e0a06 */
[----:B------:R-:W-:Y:S01]  /*09e0*/  @!P2 LOP3.LUT R6, RZ, R17, RZ, 0x33, !PT ;  /* 0x00000011ff06a212 */ /* 0x000fe200078e33ff */
[----:B--2---:R-:W-:-:S03]  /*09f0*/  IMAD.MOV R12, RZ, RZ, -R13 ;  /* 0x000000ffff0c7224 */ /* 0x004fc600078e0a0d */
[--C-:B------:R-:W-:Y:S01]  /*0a00*/  PRMT R29, R16, 0x6540, R6.reuse ;  /* 0x00006540101d7816 */ /* 0x100fe20000000006 */
[----:B------:R-:W-:Y:S02]  /*0a10*/  IMAD.SHL.U32 R7, R6, 0x100, RZ ;  /* 0x0000010006077824 */ /* 0x000fe400078e00ff */
[----:B------:R-:W-:Y:S01]  /*0a20*/  IMAD.MOV R8, RZ, RZ, -R6 ;  /* 0x000000ffff087224 */ /* 0x000fe200078e0a06 */
[----:B------:R-:W-:Y:S01]  /*0a30*/  LOP3.LUT R31, R29, 0x80, RZ, 0xfc, !PT ;  /* 0x000000801d1f7812 */ /* 0x000fe200078efcff */
[----:B------:R-:W-:Y:S01]  /*0a40*/  IMAD R15, R12, R23, RZ ;  /* 0x000000170c0f7224 */ /* 0x000fe200078e02ff */
[----:B------:R-:W-:Y:S01]  /*0a50*/  LOP3.LUT R27, R7, 0x40, R16, 0xfe, !PT ;  /* 0x00000040071b7812 */ /* 0x000fe200078efe10 */
[----:B------:R-:W-:Y:S01]  /*0a60*/  IMAD R7, R17, R8, R20 ;  /* 0x0000000811077224 */ /* 0x000fe200078e0214 */
[----:B------:R-:W-:Y:S01]  /*0a70*/  IABS R20, R31 ;  /* 0x0000001f00147213 */ /* 0x000fe20000000000 */
[----:B------:R-:W-:Y:S01]  /*0a80*/  IMAD.MOV.U32 R12, RZ, RZ, RZ ;  /* 0x000000ffff0c7224 */ /* 0x000fe200078e00ff */
[----:B------:R-:W-:Y:S01]  /*0a90*/  IABS R19, R27 ;  /* 0x0000001b00137213 */ /* 0x000fe20000000000 */
[----:B------:R-:W-:Y:S01]  /*0aa0*/  IMAD.IADD R7, R18, 0x1, R7 ;  /* 0x0000000112077824 */ /* 0x000fe200078e0207 */
[----:B------:R-:W-:Y:S01]  /*0ab0*/  LOP3.LUT R32, R29, 0xc0, RZ, 0xfc, !PT ;  /* 0x000000c01d207812 */ /* 0x000fe200078efcff */
[----:B------:R-:W-:-:S03]  /*0ac0*/  IMAD.HI.U32 R12, R13, R15, R12 ;  /* 0x0000000f0d0c7227 */ /* 0x000fc600078e000c */
[----:B------:R-:W-:Y:S01]  /*0ad0*/  IABS R22, R32 ;  /* 0x0000002000167213 */ /* 0x000fe20000000000 */
[----:B---3--:R-:W-:Y:S02]  /*0ae0*/  IMAD.MOV R15, RZ, RZ, -R9 ;  /* 0x000000ffff0f7224 */ /* 0x008fe400078e0a09 */
[----:B------:R-:W-:Y:S02]  /*0af0*/  IMAD.SHL.U32 R7, R7, 0x80, RZ ;  /* 0x0000008007077824 */ /* 0x000fe400078e00ff */
[----:B------:R-:W-:Y:S02]  /*0b00*/  IMAD.MOV.U32 R8, RZ, RZ, RZ ;  /* 0x000000ffff087224 */ /* 0x000fe400078e00ff */
[----:B------:R-:W-:Y:S01]  /*0b10*/  IMAD R15, R15, R26, RZ ;  /* 0x0000001a0f0f7224 */ /* 0x000fe200078e02ff */
[----:B------:R-:W-:Y:S01]  /*0b20*/  LOP3.LUT R28, R7, R16, RZ, 0xfc, !PT ;  /* 0x00000010071c7212 */ /* 0x000fe200078efcff */
[----:B------:R-:W-:Y:S01]  /*0b30*/  IMAD.HI.U32 R13, R12, R19, RZ ;  /* 0x000000130c0d7227 */ /* 0x000fe200078e00ff */
[----:B------:R-:W-:-:S03]  /*0b40*/  LOP3.LUT R30, R7, 0x40, R16, 0xfe, !PT ;  /* 0x00000040071e7812 */ /* 0x000fc600078efe10 */
[----:B------:R-:W-:Y:S01]  /*0b50*/  IMAD.HI.U32 R8, R9, R15, R8 ;  /* 0x0000000f09087227 */ /* 0x000fe200078e0008 */
[----:B------:R-:W-:Y:S02]  /*0b60*/  IABS R15, R28 ;  /* 0x0000001c000f7213 */ /* 0x000fe40000000000 */
[----:B------:R-:W-:Y:S01]  /*0b70*/  IABS R17, R30 ;  /* 0x0000001e00117213 */ /* 0x000fe20000000000 */
[----:B------:R-:W-:Y:S02]  /*0b80*/  IMAD.MOV R18, RZ, RZ, -R13 ;  /* 0x000000ffff127224 */ /* 0x000fe400078e0a0d */
[----:B------:R-:W-:-:S04]  /*0b90*/  IMAD.HI.U32 R13, R12, R20, RZ ;  /* 0x000000140c0d7227 */ /* 0x000fc800078e00ff */
[----:B------:R-:W-:-:S04]  /*0ba0*/  IMAD.HI.U32 R9, R8, R15, RZ ;  /* 0x0000000f08097227 */ /* 0x000fc800078e00ff */
[----:B------:R-:W-:-:S04]  /*0bb0*/  IMAD.HI.U32 R8, R8, R17, RZ ;  /* 0x0000001108087227 */ /* 0x000fc800078e00ff */
[C---:B------:R-:W-:Y:S01]  /*0bc0*/  IMAD R19, R23.reuse, R18, R19 ;  /* 0x0000001217137224 */ /* 0x040fe200078e0213 */
[----:B------:R-:W-:Y:S01]  /*0bd0*/  IABS R18, R29 ;  /* 0x0000001d00127213 */ /* 0x000fe20000000000 */
[----:B------:R-:W-:Y:S02]  /*0be0*/  IMAD.MOV R21, RZ, RZ, -R13 ;  /* 0x000000ffff157224 */ /* 0x000fe400078e0a0d */
[----:B------:R-:W-:Y:S01]  /*0bf0*/  IMAD.MOV R9, RZ, RZ, -R9 ;  /* 0x000000ffff097224 */ /* 0x000fe200078e0a09 */
[----:B------:R-:W-:Y:S01]  /*0c00*/  ISETP.GT.U32.AND P5, PT, R23, R19, PT ;  /* 0x000000131700720c */ /* 0x000fe20003fa4070 */
[----:B------:R-:W-:Y:S02]  /*0c10*/  IMAD.MOV R13, RZ, RZ, -R8 ;  /* 0x000000ffff0d7224 */ /* 0x000fe400078e0a08 */
[----:B------:R-:W-:-:S04]  /*0c20*/  IMAD.HI.U32 R8, R12, R18, RZ ;  /* 0x000000120c087227 */ /* 0x000fc800078e00ff */
[C---:B------:R-:W-:Y:S01]  /*0c30*/  IMAD R15, R26.reuse, R9, R15 ;  /* 0x000000091a0f7224 */ /* 0x040fe200078e020f */
[----:B------:R-:W-:Y:S01]  /*0c40*/  SHF.R.U32.HI R9, RZ, 0x2, R5 ;  /* 0x00000002ff097819 */ /* 0x000fe20000011605 */
[----:B------:R-:W-:Y:S02]  /*0c50*/  IMAD R17, R26, R13, R17 ;  /* 0x0000000d1a117224 */ /* 0x000fe400078e0211 */
[----:B------:R-:W-:Y:S01]  /*0c60*/  IMAD.HI.U32 R12, R12, R22, RZ ;  /* 0x000000160c0c7227 */ /* 0x000fe200078e00ff */
[C---:B------:R-:W-:Y:S02]  /*0c70*/  ISETP.GT.U32.AND P3, PT, R26.reuse, R15, PT ;  /* 0x0000000f1a00720c */ /* 0x040fe40003f64070 */
[----:B------:R-:W-:Y:S01]  /*0c80*/  ISETP.GT.U32.AND P4, PT, R26, R17, PT ;  /* 0x000000111a00720c */ /* 0x000fe20003f84070 */
[----:B------:R-:W-:Y:S02]  /*0c90*/  IMAD.MOV R8, RZ, RZ, -R8 ;  /* 0x000000ffff087224 */ /* 0x000fe400078e0a08 */
[----:B------:R-:W-:-:S02]  /*0ca0*/  IMAD R20, R23, R21, R20 ;  /* 0x0000001517147224 */ /* 0x000fc400078e0214 */
[----:B------:R-:W-:Y:S02]  /*0cb0*/  IMAD.MOV R12, RZ, RZ, -R12 ;  /* 0x000000ffff0c7224 */ /* 0x000fe400078e0a0c */
[C---:B------:R-:W-:Y:S01]  /*0cc0*/  IMAD R18, R23.reuse, R8, R18 ;  /* 0x0000000817127224 */ /* 0x040fe200078e0212 */
[C---:B------:R-:W-:Y:S01]  /*0cd0*/  ISETP.GT.U32.AND P2, PT, R23.reuse, R20, PT ;  /* 0x000000141700720c */ /* 0x040fe20003f44070 */
[----:B------:R-:W-:Y:S01]  /*0ce0*/  IMAD R21, R23, R12, R22 ;  /* 0x0000000c17157224 */ /* 0x000fe200078e0216 */
[----:B------:R-:W-:Y:S01]  /*0cf0*/  LOP3.LUT R22, R11, 0x6, RZ, 0xc0, !PT ;  /* 0x000000060b167812 */ /* 0x000fe200078ec0ff */
[--C-:B------:R-:W-:Y:S01]  /*0d00*/  @!P3 IMAD.IADD R15, R15, 0x1, -R26.reuse ;  /* 0x000000010f0fb824 */ /* 0x100fe200078e0a1a */
[----:B------:R-:W-:Y:S01]  /*0d10*/  ISETP.GT.U32.AND P1, PT, R23, R18, PT ;  /* 0x000000121700720c */ /* 0x000fe20003f24070 */
[----:B------:R-:W-:Y:S01]  /*0d20*/  @!P4 IMAD.IADD R17, R17, 0x1, -R26 ;  /* 0x000000011111c824 */ /* 0x000fe200078e0a1a */
[----:B------:R-:W-:Y:S01]  /*0d30*/  ISETP.GT.U32.AND P0, PT, R23, R21, PT ;  /* 0x000000151700720c */ /* 0x000fe20003f04070 */
[----:B------:R-:W-:Y:S01]  /*0d40*/  @!P5 IMAD.IADD R19, R19, 0x1, -R23 ;  /* 0x000000011313d824 */ /* 0x000fe200078e0a17 */
[----:B------:R-:W2:Y:S01]  /*0d50*/  LDC.64 R12, c[0x0][0x230] ;  /* 0x00008c00ff0c7b82 */ /* 0x000ea20000000a00 */
[----:B------:R-:W-:-:S02]  /*0d60*/  ISETP.GT.U32.AND P4, PT, R26, R15, PT ;  /* 0x0000000f1a00720c */ /* 0x000fc40003f84070 */
[----:B------:R-:W-:Y:S02]  /*0d70*/  ISETP.GT.U32.AND P3, PT, R26, R17, PT ;  /* 0x000000111a00720c */ /* 0x000fe40003f64070 */
[--C-:B------:R-:W-:Y:S01]  /*0d80*/  @!P2 IMAD.IADD R20, R20, 0x1, -R23.reuse ;  /* 0x000000011414a824 */ /* 0x100fe200078e0a17 */
[----:B------:R-:W-:Y:S02]  /*0d90*/  ISETP.GT.U32.AND P6, PT, R23, R19, PT ;  /* 0x000000131700720c */ /* 0x000fe40003fc4070 */
[----:B------:R-:W-:Y:S01]  /*0da0*/  ISETP.GE.AND P2, PT, R29, RZ, PT ;  /* 0x000000ff1d00720c */ /* 0x000fe20003f46270 */
[--C-:B------:R-:W-:Y:S01]  /*0db0*/  @!P1 IMAD.IADD R18, R18, 0x1, -R23.reuse ;  /* 0x0000000112129824 */ /* 0x100fe200078e0a17 */
[----:B------:R-:W-:Y:S01]  /*0dc0*/  ISETP.GT.U32.AND P5, PT, R23, R20, PT ;  /* 0x000000141700720c */ /* 0x000fe20003fa4070 */
[--C-:B------:R-:W-:Y:S01]  /*0dd0*/  @!P0 IMAD.IADD R21, R21, 0x1, -R23.reuse ;  /* 0x0000000115158824 */ /* 0x100fe200078e0a17 */
[----:B------:R-:W-:Y:S02]  /*0de0*/  LOP3.LUT R11, R11, 0x30, R14, 0x48, !PT ;  /* 0x000000300b0b7812 */ /* 0x000fe400078e480e */
[----:B------:R-:W-:Y:S01]  /*0df0*/  ISETP.GT.U32.AND P1, PT, R23, R18, PT ;  /* 0x000000121700720c */ /* 0x000fe20003f24070 */
[--C-:B------:R-:W-:Y:S01]  /*0e00*/  @!P4 IMAD.IADD R15, R15, 0x1, -R26.reuse ;  /* 0x000000010f0fc824 */ /* 0x100fe200078e0a1a */
[----:B------:R-:W-:Y:S01]  /*0e10*/  ISETP.GT.U32.AND P0, PT, R23, R21, PT ;  /* 0x000000151700720c */ /* 0x000fe20003f04070 */
[----:B------:R-:W-:Y:S01]  /*0e20*/  @!P3 IMAD.IADD R17, R17, 0x1, -R26 ;  /* 0x000000011111b824 */ /* 0x000fe200078e0a1a */
[----:B------:R-:W-:Y:S01]  /*0e30*/  ISETP.GE.AND P4, PT, R27, RZ, PT ;  /* 0x000000ff1b00720c */ /* 0x000fe20003f86270 */
[----:B------:R-:W-:Y:S01]  /*0e40*/  @!P6 IMAD.IADD R19, R19, 0x1, -R23 ;  /* 0x000000011313e824 */ /* 0x000fe200078e0a17 */
[----:B------:R-:W-:Y:S01]  /*0e50*/  ISETP.GE.AND P3, PT, R31, RZ, PT ;  /* 0x000000ff1f00720c */ /* 0x000fe20003f66270 */
[----:B------:R-:W-:Y:S01]  /*0e60*/  IMAD R156, R16, 0x40, R11 ;  /* 0x00000040109c7824 */ /* 0x000fe200078e020b */
[----:B------:R-:W-:Y:S01]  /*0e70*/  ISETP.GE.AND P6, PT, R32, RZ, PT ;  /* 0x000000ff2000720c */ /* 0x000fe20003fc6270 */
[--C-:B------:R-:W-:Y:S01]  /*0e80*/  @!P5 IMAD.IADD R20, R20, 0x1, -R23.reuse ;  /* 0x000000011414d824 */ /* 0x100fe200078e0a17 */
[----:B------:R-:W-:Y:S01]  /*0e90*/  ISETP.GE.AND P5, PT, R28, RZ, PT ;  /* 0x000000ff1c00720c */ /* 0x000fe20003fa6270 */
[----:B--2---:R-:W-:Y:S01]  /*0ea0*/  VIADD R155, R12, 0x3f ;  /* 0x0000003f0c9b7836 */ /* 0x004fe20000000000 */
[----:B------:R-:W-:Y:S01]  /*0eb0*/  LOP3.LUT R157, R11, 0xfc0, R14, 0xf8, !PT ;  /* 0x00000fc00b9d7812 */ /* 0x000fe200078ef80e */
[--C-:B------:R-:W-:Y:S01]  /*0ec0*/  @!P1 IMAD.IADD R18, R18, 0x1, -R23.reuse ;  /* 0x0000000112129824 */ /* 0x100fe200078e0a17 */
[----:B------:R-:W-:Y:S01]  /*0ed0*/  ISETP.GE.AND P1, PT, R30, RZ, PT ;  /* 0x000000ff1e00720c */ /* 0x000fe20003f26270 */
[----:B------:R-:W-:Y:S01]  /*0ee0*/  @!P0 IMAD.IADD R21, R21, 0x1, -R23 ;  /* 0x0000000115158824 */ /* 0x000fe200078e0a17 */
[----:B------:R-:W-:Y:S01]  /*0ef0*/  ISETP.NE.AND P0, PT, R3, RZ, PT ;  /* 0x000000ff0300720c */ /* 0x000fe20003f05270 */
[----:B------:R-:W-:Y:S01]  /*0f00*/  @!P2 IMAD.MOV R18, RZ, RZ, -R18 ;  /* 0x000000ffff12a224 */ /* 0x000fe200078e0a12 */
[----:B------:R-:W-:Y:S01]  /*0f10*/  LOP3.LUT R11, RZ, R3, RZ, 0x33, !PT ;  /* 0x00000003ff0b7212 */ /* 0x000fe200078e33ff */
[----:B------:R-:W-:Y:S01]  /*0f20*/  @!P4 IMAD.MOV R19, RZ, RZ, -R19 ;  /* 0x000000ffff13c224 */ /* 0x000fe200078e0a13 */
[----:B------:R-:W-:Y:S01]  /*0f30*/  ISETP.GT.AND P2, PT, R155, 0x3f, PT ;  /* 0x0000003f9b00780c */ /* 0x000fe20003f44270 */
[----:B------:R-:W-:Y:S01]  /*0f40*/  @!P3 IMAD.MOV R20, RZ, RZ, -R20 ;  /* 0x000000ffff14b224 */ /* 0x000fe200078e0a14 */
[C---:B------:R-:W-:Y:S01]  /*0f50*/  SEL R25, R11.reuse, R18, !P0 ;  /* 0x000000120b197207 */ /* 0x040fe20004000000 */
[----:B------:R-:W-:Y:S01]  /*0f60*/  VIADD R23, R12, 0xffffffc0 ;  /* 0xffffffc00c177836 */ /* 0x000fe20000000000 */
[C---:B------:R-:W-:Y:S01]  /*0f70*/  SEL R19, R11.reuse, R19, !P0 ;  /* 0x000000130b137207 */ /* 0x040fe20004000000 */
[----:B------:R-:W-:Y:S01]  /*0f80*/  @!P6 IMAD.MOV R21, RZ, RZ, -R21 ;  /* 0x000000ffff15e224 */ /* 0x000fe200078e0a15 */
[----:B------:R-:W-:Y:S01]  /*0f90*/  SEL R27, R11, R20, !P0 ;  /* 0x000000140b1b7207 */ /* 0x000fe20004000000 */
[----:B------:R-:W-:Y:S01]  /*0fa0*/  @!P5 IMAD.MOV R15, RZ, RZ, -R15 ;  /* 0x000000ffff0fd224 */ /* 0x000fe200078e0a0f */
[----:B------:R-:W-:Y:S01]  /*0fb0*/  ISETP.GE.AND P4, PT, R154, R12, PT ;  /* 0x0000000c9a00720c */ /* 0x000fe20003f86270 */
[----:B------:R-:W-:Y:S01]  /*0fc0*/  @!P1 IMAD.MOV R17, RZ, RZ, -R17 ;  /* 0x000000ffff119224 */ /* 0x000fe200078e0a11 */
[----:B------:R-:W-:-:S02]  /*0fd0*/  SEL R16, RZ, 0x10, !P2 ;  /* 0x00000010ff107807 */ /* 0x000fc40005000000 */
[----:B------:R-:W-:Y:S02]  /*0fe0*/  CS2R R28, SRZ ;  /* 0x00000000001c7805 */ /* 0x000fe4000001ff00 */
[----:B------:R-:W-:Y:S02]  /*0ff0*/  SEL R11, R11, R21, !P0 ;  /* 0x000000150b0b7207 */ /* 0x000fe40004000000 */
[----:B------:R-:W-:Y:S02]  /*1000*/  CS2R R30, SRZ ;  /* 0x00000000001e7805 */ /* 0x000fe4000001ff00 */
[----:B------:R-:W-:Y:S02]  /*1010*/  ISETP.GE.AND P6, PT, R154, R23, PT ;  /* 0x000000179a00720c */ /* 0x000fe40003fc6270 */
[----:B------:R-:W-:Y:S02]  /*1020*/  CS2R R32, SRZ ;  /* 0x0000000000207805 */ /* 0x000fe4000001ff00 */
[----:B------:R-:W-:Y:S01]  /*1030*/  ISETP.NE.AND P0, PT, R2, RZ, PT ;  /* 0x000000ff0200720c */ /* 0x000fe20003f05270 */
[----:B------:R-:W-:Y:S01]  /*1040*/  IMAD R11, R11, UR4, R154 ;  /* 0x000000040b0b7c24 */ /* 0x000fe2000f8e029a */
[----:B------:R-:W-:-:S02]  /*1050*/  LOP3.LUT R14, RZ, R2, RZ, 0x33, !PT ;  /* 0x00000002ff0e7212 */ /* 0x000fc400078e33ff */
[----:B------:R-:W-:Y:S02]  /*1060*/  SHF.R.U32.HI R8, RZ, 0x5, R158 ;  /* 0x00000005ff087819 */ /* 0x000fe4000001169e */
[----:B------:R-:W-:Y:S02]  /*1070*/  SEL R16, R16, RZ, !P4 ;  /* 0x000000ff10107207 */ /* 0x000fe40006000000 */
[----:B------:R-:W-:Y:S02]  /*1080*/  ISETP.GT.AND P3, PT, R155, 0x7f, PT ;  /* 0x0000007f9b00780c */ /* 0x000fe40003f64270 */
[----:B------:R-:W-:Y:S02]  /*1090*/  SEL R18, RZ, 0x10, P6 ;  /* 0x00000010ff127807 */ /* 0x000fe40003000000 */
[C---:B------:R-:W-:Y:S02]  /*10a0*/  SEL R15, R14.reuse, R15, !P0 ;  /* 0x0000000f0e0f7207 */ /* 0x040fe40004000000 */
[----:B------:R-:W-:Y:S01]  /*10b0*/  SEL R17, R14, R17, !P0 ;  /* 0x000000110e117207 */ /* 0x000fe20004000000 */
[--C-:B------:R-:W-:Y:S01]  /*10c0*/  IMAD R14, R25, UR4, R154.reuse ;  /* 0x00000004190e7c24 */ /* 0x100fe2000f8e029a */
[----:B------:R-:W-:Y:S01]  /*10d0*/  SGXT.U32 R8, R8, 0x3 ;  /* 0x000000030808781a */ /* 0x000fe20000000000 */
[-CC-:B------:R-:W-:Y:S01]  /*10e0*/  IMAD R15, R15, R13.reuse, R154.reuse ;  /* 0x0000000d0f0f7224 */ /* 0x180fe200078e029a */
[----:B------:R-:W-:Y:S01]  /*10f0*/  ISETP.NE.U32.AND P1, PT, R16, RZ, PT ;  /* 0x000000ff1000720c */ /* 0x000fe20003f25070 */
[--C-:B------:R-:W-:Y:S01]  /*1100*/  IMAD R16, R19, UR4, R154.reuse ;  /* 0x0000000413107c24 */ /* 0x100fe2000f8e029a */
[----:B------:R-:W-:Y:S01]  /*1110*/  SEL R18, R18, RZ, P3 ;  /* 0x000000ff12127207 */ /* 0x000fe20001800000 */
[--C-:B------:R-:W-:Y:S01]  /*1120*/  IMAD R13, R17, R13, R154.reuse ;  /* 0x0000000d110d7224 */ /* 0x100fe200078e029a */
[----:B------:R-:W-:Y:S01]  /*1130*/  IADD3 R152, P5, R11, UR8, RZ ;  /* 0x000000080b987c10 */ /* 0x000fe2000ffbe0ff */
[----:B------:R-:W-:Y:S01]  /*1140*/  IMAD R9, R8, 0x10, R9 ;  /* 0x0000001008097824 */ /* 0x000fe200078e0209 */
[----:B------:R-:W-:Y:S01]  /*1150*/  ISETP.NE.U32.AND P0, PT, R18, RZ, PT ;  /* 0x000000ff1200720c */ /* 0x000fe20003f05070 */
[----:B------:R-:W-:Y:S01]  /*1160*/  IMAD R17, R27, UR4, R154 ;  /* 0x000000041b117c24 */ /* 0x000fe2000f8e029a */
[----:B------:R-:W-:Y:S01]  /*1170*/  IADD3 R18, P2, R14, UR8, RZ ;  /* 0x000000080e127c10 */ /* 0x000fe2000ff5e0ff */
[----:B------:R-:W-:Y:S01]  /*1180*/  IMAD R9, R9, 0x108, R22 ;  /* 0x0000010809097824 */ /* 0x000fe200078e0216 */
[----:B------:R-:W-:Y:S01]  /*1190*/  IADD3 R20, P3, R16, UR8, RZ ;  /* 0x0000000810147c10 */ /* 0x000fe2000ff7e0ff */
[----:B------:R-:W-:Y:S01]  /*11a0*/  ULDC.64 UR4, c[0x0][0x210] ;  /* 0x0000840000047ab9 */ /* 0x000fe20000000a00 */
[----:B------:R-:W-:-:S02]  /*11b0*/  LEA.HI.X.SX32 R19, R14, UR9, 0x1, P2 ;  /* 0x000000090e137c11 */ /* 0x000fc400090f0eff */
[----:B------:R-:W-:Y:S02]  /*11c0*/  CS2R R24, SRZ ;  /* 0x0000000000187805 */ /* 0x000fe4000001ff00 */
[----:B------:R-:W-:Y:S02]  /*11d0*/  IADD3 R22, P4, R17, UR8, RZ ;  /* 0x0000000811167c10 */ /* 0x000fe4000ff9e0ff */
[----:B------:R-:W-:Y:S02]  /*11e0*/  CS2R R26, SRZ ;  /* 0x00000000001a7805 */ /* 0x000fe4000001ff00 */
[----:B------:R-:W-:Y:S02]  /*11f0*/  LEA.HI.X.SX32 R21, R16, UR9, 0x1, P3 ;  /* 0x0000000910157c11 */ /* 0x000fe400098f0eff */
[----:B------:R-:W-:Y:S02]  /*1200*/  IADD3 R14, P2, R15, UR4, RZ ;  /* 0x000000040f0e7c10 */ /* 0x000fe4000ff5e0ff */
[----:B------:R-:W-:-:S02]  /*1210*/  IADD3 R16, P3, R13, UR4, RZ ;  /* 0x000000040d107c10 */ /* 0x000fc4000ff7e0ff */
[----:B------:R-:W-:Y:S02]  /*1220*/  LEA.HI.X.SX32 R23, R17, UR9, 0x1, P4 ;  /* 0x0000000911177c11 */ /* 0x000fe4000a0f0eff */
[----:B------:R-:W-:Y:S01]  /*1230*/  LEA.HI.X.SX32 R153, R11, UR9, 0x1, P5 ;  /* 0x000000090b997c11 */ /* 0x000fe2000a8f0eff */
[----:B------:R-:W-:Y:S01]  /*1240*/  VIADD R11, R156, UR7 ;  /* 0x000000079c0b7c36 */ /* 0x000fe20008000000 */
[----:B------:R-:W-:Y:S02]  /*1250*/  LEA.HI.X.SX32 R15, R15, UR5, 0x1, P2 ;  /* 0x000000050f0f7c11 */ /* 0x000fe400090f0eff */
[----:B------:R-:W-:Y:S01]  /*1260*/  LEA.HI.X.SX32 R17, R13, UR5, 0x1, P3 ;  /* 0x000000050d117c11 */ /* 0x000fe200098f0eff */
[----:B------:R-:W-:Y:S02]  /*1270*/  VIADD R13, R157, UR7 ;  /* 0x000000079d0d7c36 */ /* 0x000fe40008000000 */
[----:B------:R-:W-:Y:S01]  /*1280*/  @!PT LDS RZ, [RZ] ;  /* 0x00000000fffff984 */ /* 0x000fe20000000800 */
[----:B------:R-:W-:Y:S01]  /*1290*/  @!PT LDS RZ, [RZ] ;  /* 0x00000000fffff984 */ /* 0x000fe20000000800 */
[----:B------:R-:W-:Y:S01]  /*12a0*/  @!PT LDS RZ, [RZ] ;  /* 0x00000000fffff984 */ /* 0x000fe20000000800 */
[----:B------:R2:W-:Y:S04]  /*12b0*/  LDGSTS.E.BYPASS.128 [R11+0x800], desc[UR20][R14.64], P1 ;  /* 0x008000000e0b7fae */ /* 0x0005e80008901c54 */
[----:B------:R2:W-:Y:S04]  /*12c0*/  LDGSTS.E.BYPASS.128 [R13+0x1800], desc[UR20][R16.64], P1 ;  /* 0x01800000100d7fae */ /* 0x0005e80008901c54 */
[----:B------:R-:W0:Y:S04]  /*12d0*/  LDGDEPBAR ;  /* 0x00000000000079af */ /* 0x000e280000000000 */
[----:B------:R2:W-:Y:S04]  /*12e0*/  LDGSTS.E.BYPASS.128 [R11+0x6800], desc[UR20][R18.64], P1 ;  /* 0x06800000120b7fae */ /* 0x0005e80008901c54 */
[----:B------:R2:W-:Y:S04]  /*12f0*/  LDGSTS.E.BYPASS.128 [R13+0x7800], desc[UR20][R20.64], P1 ;  /* 0x07800000140d7fae */ /* 0x0005e80008901c54 */
[----:B------:R2:W-:Y:S04]  /*1300*/  LDGSTS.E.BYPASS.128 [R13+0x8800], desc[UR20][R22.64], P1 ;  /* 0x08800000160d7fae */ /* 0x0005e80008901c54 */
[----:B------:R2:W-:Y:S04]  /*1310*/  LDGSTS.E.BYPASS.128 [R13+0x9800], desc[UR20][R152.64], P1 ;  /* 0x09800000980d7fae */ /* 0x0005e80008901c54 */
[----:B------:R-:W0:Y:S01]  /*1320*/  LDGDEPBAR ;  /* 0x00000000000079af */ /* 0x000e220000000000 */
[----:B------:R-:W-:Y:S06]  /*1330*/  BAR.SYNC.DEFER_BLOCKING 0x0 ;  /* 0x0000000000007b1d */ /* 0x000fec0000010000 */
        /* <DEDUP_REMOVED lines=9> */
[----:B------:R2:W-:Y:S01]  /*13d0*/  LDGSTS.E.BYPASS.128 [R13+0xd800], desc[UR20][R152.64+0x40], P0 ;  /* 0x0d800040980d7fae */ /* 0x0005e20008101c54 */
[----:B------:R-:W-:-:S03]  /*13e0*/  ISETP.GE.AND P0, PT, R155, 0x40, PT ;  /* 0x000000409b00780c */ /* 0x000fc60003f06270 */
[----:B------:R-:W0:Y:S10]  /*13f0*/  LDGDEPBAR ;  /* 0x00000000000079af */ /* 0x000e340000000000 */
[----:B--2---:R-:W-:Y:S05]  /*1400*/  @!P0 BRA `(.L_x_0) ;  /* 0x0000000800988947 */ /* 0x004fea0003800000 */
[----:B------:R-:W-:Y:S01]  /*1410*/  SHF.R.S32.HI R24, RZ, 0x1f, R155 ;  /* 0x0000001fff187819 */ /* 0x000fe2000001149b */
[----:B------:R-:W-:Y:S01]  /*1420*/  VIADD R161, R12, 0xffffff80 ;  /* 0xffffff800ca17836 */ /* 0x000fe20000000000 */
[----:B------:R-:W-:Y:S02]  /*1430*/  IADD3 R167, P0, R152, 0x80, RZ ;  /* 0x0000008098a77810 */ /* 0x000fe40007f1e0ff */
[----:B------:R-:W-:Y:S02]  /*1440*/  CS2R R26, SRZ ;  /* 0x00000000001a7805 */ /* 0x000fe4000001ff00 */
[----:B------:R-:W-:Y:S02]  /*1450*/  LEA.HI R155, R24, R155, RZ, 0x6 ;  /* 0x0000009b189b7211 */ /* 0x000fe400078f30ff */
[----:B------:R-:W-:Y:S02]  /*1460*/  CS2R R24, SRZ ;  /* 0x0000000000187805 */ /* 0x000fe4000001ff00 */
[----:B------:R-:W-:-:S02]  /*1470*/  IADD3 R168, P1, R22, 0x80, RZ ;  /* 0x0000008016a87810 */ /* 0x000fc40007f3e0ff */
[----:B------:R-:W-:Y:S02]  /*1480*/  CS2R R28, SRZ ;  /* 0x00000000001c7805 */ /* 0x000fe4000001ff00 */
[----:B------:R-:W-:Y:S02]  /*1490*/  IADD3 R169, P2, R20, 0x80, RZ ;  /* 0x0000008014a97810 */ /* 0x000fe40007f5e0ff */
[----:B------:R-:W-:Y:S02]  /*14a0*/  CS2R R30, SRZ ;  /* 0x00000000001e7805 */ /* 0x000fe4000001ff00 */
[----:B------:R-:W-:Y:S02]  /*14b0*/  IADD3 R170, P3, R18, 0x80, RZ ;  /* 0x0000008012aa7810 */ /* 0x000fe40007f7e0ff */
[----:B------:R-:W-:Y:S02]  /*14c0*/  CS2R R32, SRZ ;  /* 0x0000000000207805 */ /* 0x000fe4000001ff00 */
[----:B------:R-:W-:-:S02]  /*14d0*/  IADD3 R171, P4, R16, 0x80, RZ ;  /* 0x0000008010ab7810 */ /* 0x000fc40007f9e0ff */
[----:B------:R-:W-:Y:S02]  /*14e0*/  CS2R R34, SRZ ;  /* 0x0000000000227805 */ /* 0x000fe4000001ff00 */
[----:B------:R-:W-:Y:S02]  /*14f0*/  IADD3 R172, P5, R14, 0x80, RZ ;  /* 0x000000800eac7810 */ /* 0x000fe40007fbe0ff */
[----:B------:R-:W-:Y:S02]  /*1500*/  CS2R R36, SRZ ;  /* 0x0000000000247805 */ /* 0x000fe4000001ff00 */
[----:B------:R-:W-:Y:S02]  /*1510*/  SHF.R.S32.HI R155, RZ, 0x6, R155 ;  /* 0x00000006ff9b7819 */ /* 0x000fe4000001149b */
[----:B------:R-:W-:Y:S02]  /*1520*/  CS2R R38, SRZ ;  /* 0x0000000000267805 */ /* 0x000fe4000001ff00 */
[----:B------:R-:W-:-:S02]  /*1530*/  LOP3.LUT R159, R10, 0x7fffffc, RZ, 0xc0, !PT ;  /* 0x07fffffc0a9f7812 */ /* 0x000fc400078ec0ff */
        /* <DEDUP_REMOVED lines=56> */
[----:B------:R-:W-:Y:S01]  /*18c0*/  IMAD.X R152, RZ, RZ, R153, P0 ;  /* 0x000000ffff987224 */ /* 0x000fe200000e0699 */
[----:B------:R-:W-:Y:S01]  /*18d0*/  UMOV UR4, URZ ;  /* 0x0000003f00047c82 */ /* 0x000fe20008000000 */
[----:B------:R-:W-:Y:S01]  /*18e0*/  IMAD.X R22, RZ, RZ, R23, P1 ;  /* 0x000000ffff167224 */ /* 0x000fe200008e0617 */
[----:B------:R-:W-:Y:S01]  /*18f0*/  UIADD3 UR22, UR7, 0x800, URZ ;  /* 0x0000080007167890 */ /* 0x000fe2000fffe03f */
[----:B------:R-:W-:Y:S01]  /*1900*/  IMAD.X R160, RZ, RZ, R21, P2 ;  /* 0x000000ffffa07224 */ /* 0x000fe200010e0615 */
[----:B------:R-:W-:Y:S01]  /*1910*/  UIADD3 UR23, UR7, 0x6800, URZ ;  /* 0x0000680007177890 */ /* 0x000fe2000fffe03f */
[----:B------:R-:W-:Y:S01]  /*1920*/  IMAD.X R162, RZ, RZ, R19, P3 ;  /* 0x000000ffffa27224 */ /* 0x000fe200018e0613 */
[----:B------:R-:W-:Y:S01]  /*1930*/  UMOV UR18, 0x1 ;  /* 0x0000000100127882 */ /* 0x000fe20000000000 */
[----:B------:R-:W-:Y:S01]  /*1940*/  IMAD.X R164, RZ, RZ, R17, P4 ;  /* 0x000000ffffa47224 */ /* 0x000fe200020e0611 */
[----:B------:R-:W-:Y:S01]  /*1950*/  UMOV UR8, 0xffffffff ;  /* 0xffffffff00087882 */ /* 0x000fe20000000000 */
[----:B------:R-:W-:Y:S01]  /*1960*/  IMAD.X R165, RZ, RZ, R15, P5 ;  /* 0x000000ffffa57224 */ /* 0x000fe200028e060f */
[----:B------:R-:W-:Y:S01]  /*1970*/  UMOV UR5, URZ ;  /* 0x0000003f00057c82 */ /* 0x000fe20008000000 */
[----:B------:R-:W-:Y:S01]  /*1980*/  VIADD R166, R155, 0xfffffffe ;  /* 0xfffffffe9ba67836 */ /* 0x000fe20000000000 */
[----:B------:R-:W-:-:S06]  /*1990*/  UMOV UR6, URZ ;  /* 0x0000003f00067c82 */ /* 0x000fcc0008000000 */
.L_x_1:
[----:B------:R-:W2:Y:S01]  /*19a0*/  SHFL.IDX PT, R10, R159, RZ, 0x1f ;  /* 0x00001fff9f0a7589 */ /* 0x000ea200000e0000 */
[----:B------:R-:W-:Y:S01]  /*19b0*/  UIADD3 UR8, UR8, 0x1, URZ ;  /* 0x0000000108087890 */ /* 0x000fe2000fffe03f */
[----:B------:R-:W-:-:S04]  /*19c0*/  DEPBAR.LE SB0, 0x2 ;  /* 0x000080800000791a */ /* 0x000fc80000000000 */
[----:B------:R-:W-:Y:S01]  /*19d0*/  UISETP.GE.AND UP0, UPT, UR8, 0x3, UPT ;  /* 0x000000030800788c */ /* 0x000fe2000bf06270 */
[----:B------:R-:W-:Y:S01]  /*19e0*/  BAR.SYNC.DEFER_BLOCKING 0x0 ;  /* 0x0000000000007b1d */ /* 0x000fe20000010000 */
[----:B------:R-:W-:Y:S01]  /*19f0*/  ISETP.GE.AND P1, PT, R154, R161, PT ;  /* 0x000000a19a00720c */ /* 0x000fe20003f26270 */
[----:B------:R-:W-:Y:S01]  /*1a00*/  UIADD3 UR18, UR18, 0x1, URZ ;  /* 0x0000000112127890 */ /* 0x000fe2000fffe03f */
[----:B------:R-:W-:Y:S01]  /*1a10*/  ISETP.LE.AND P0, PT, R166, UR4, PT ;  /* 0x00000004a6007c0c */ /* 0x000fe2000bf03270 */
[----:B------:R-:W-:Y:S01]  /*1a20*/  USEL UR19, UR8, URZ, !UP0 ;  /* 0x0000003f08137287 */ /* 0x000fe2000c000000 */
[----:B------:R-:W-:Y:S01]  /*1a30*/  IADD3 R12, P2, R171, UR5, RZ ;  /* 0x00000005ab0c7c10 */ /* 0x000fe2000ff5e0ff */
[----:B------:R-:W-:Y:S01]  /*1a40*/  UMOV UR15, 0x80000020 ;  /* 0x80000020000f7882 */ /* 0x000fe20000000000 */
[----:B------:R-:W-:Y:S01]  /*1a50*/  UMOV UR11, 0x80000020 ;  /* 0x80000020000b7882 */ /* 0x000fe20000000000 */
[----:B------:R-:W-:Y:S01]  /*1a60*/  ULEA UR8, UR19, UR22, 0xd ;  /* 0x0000001613087291 */ /* 0x000fe2000f8e683f */
[----:B------:R-:W-:Y:S01]  /*1a70*/  IADD3.X R13, R164, UR6, RZ, P2, !PT ;  /* 0x00000006a40d7c10 */ /* 0x000fe200097fe4ff */
[----:B------:R-:W-:Y:S01]  /*1a80*/  UIADD3 UR4, UR4, 0x1, URZ ;  /* 0x0000000104047890 */ /* 0x000fe2000fffe03f */
[----:B------:R-:W-:Y:S01]  /*1a90*/  IADD3 R16, P2, R169, UR5, RZ ;  /* 0x00000005a9107c10 */ /* 0x000fe2000ff5e0ff */
[----:B------:R-:W-:Y:S01]  /*1aa0*/  USHF.R.U32.HI UR10, URZ, 0x4, UR8 ;  /* 0x000000043f0a7899 */ /* 0x000fe20008011608 */
[----:B------:R-:W-:Y:S01]  /*1ab0*/  IADD3 R18, P3, R168, UR5, RZ ;  /* 0x00000005a8127c10 */ /* 0x000fe2000ff7e0ff */
[----:B------:R-:W-:Y:S01]  /*1ac0*/  ULEA UR8, UR19, UR23, 0xe ;  /* 0x0000001713087291 */ /* 0x000fe2000f8e703f */
[----:B------:R-:W-:Y:S01]  /*1ad0*/  IADD3 R20, P4, R167, UR5, RZ ;  /* 0x00000005a7147c10 */ /* 0x000fe2000ff9e0ff */
[----:B------:R-:W-:Y:S01]  /*1ae0*/  ULOP3.LUT UR10, UR10, 0x3fff, URZ, 0xc0, !UPT ;  /* 0x00003fff0a0a7892 */ /* 0x000fe2000f8ec03f */
[----:B--2---:R-:W-:Y:S01]  /*1af0*/  R2UR UR9, R10 ;  /* 0x000000000a0972ca */ /* 0x004fe200000e0000 */
[----:B------:R-:W-:Y:S01]  /*1b00*/  USHF.R.U32.HI UR8, URZ, 0x4, UR8 ;  /* 0x000000043f087899 */ /* 0x000fe20008011608 */
[----:B------:R-:W-:Y:S01]  /*1b10*/  SEL R10, RZ, 0x10, P1 ;  /* 0x00000010ff0a7807 */ /* 0x000fe20000800000 */
[----:B------:R-:W-:Y:S01]  /*1b20*/  VIADD R161, R161, 0xffffffc0 ;  /* 0xffffffc0a1a17836 */ /* 0x000fe20000000000 */
[----:B------:R-:W-:Y:S01]  /*1b30*/  IADD3.X R17, R160, UR6, RZ, P2, !PT ;  /* 0x00000006a0117c10 */ /* 0x000fe200097fe4ff */
[----:B------:R-:W-:Y:S01]  /*1b40*/  ULOP3.LUT UR8, UR8, 0x3fff, URZ, 0xc0, !UPT ;  /* 0x00003fff08087892 */ /* 0x000fe2000f8ec03f */
[----:B------:R-:W-:Y:S01]  /*1b50*/  SEL R11, R10, RZ, !P0 ;  /* 0x000000ff0a0b7207 */ /* 0x000fe20004000000 */
[----:B------:R-:W-:Y:S01]  /*1b60*/  WARPGROUP.ARRIVE ;  /* 0x00000000000079c5 */ /* 0x000fe20000000000 */
[----:B------:R-:W-:Y:S01]  /*1b70*/  IADD3 R10, P1, R172, UR5, RZ ;  /* 0x00000005ac0a7c10 */ /* 0x000fe2000ff3e0ff */
[----:B------:R-:W-:Y:S01]  /*1b80*/  ULOP3.LUT UR14, UR8, 0x4000000, URZ, 0xfc, !UPT ;  /* 0x04000000080e7892 */ /* 0x000fe2000f8efc3f */
[----:B------:R-:W-:-:S02]  /*1b90*/  ISETP.NE.U32.AND P0, PT, R11, RZ, PT ;  /* 0x000000ff0b00720c */ /* 0x000fc40003f05070 */
[----:B------:R-:W-:Y:S01]  /*1ba0*/  IADD3.X R11, R165, UR6, RZ, P1, !PT ;  /* 0x00000006a50b7c10 */ /* 0x000fe20008ffe4ff */
[----:B------:R-:W-:Y:S01]  /*1bb0*/  USHF.L.U32 UR9, UR9, 0x6, URZ ;  /* 0x0000000609097899 */ /* 0x000fe2000800063f */
[----:B------:R-:W-:Y:S02]  /*1bc0*/  IADD3 R14, P1, R170, UR5, RZ ;  /* 0x00000005aa0e7c10 */ /* 0x000fe4000ff3e0ff */
[----:B------:R-:W-:Y:S01]  /*1bd0*/  IADD3.X R19, R22, UR6, RZ, P3, !PT ;  /* 0x0000000616137c10 */ /* 0x000fe20009ffe4ff */
[----:B------:R-:W-:Y:S01]  /*1be0*/  ULOP3.LUT UR9, UR9, 0x1c0, URZ, 0xc0, !UPT ;  /* 0x000001c009097892 */ /* 0x000fe2000f8ec03f */
[----:B------:R-:W-:Y:S02]  /*1bf0*/  IADD3.X R15, R162, UR6, RZ, P1, !PT ;  /* 0x00000006a20f7c10 */ /* 0x000fe40008ffe4ff */
[----:B------:R-:W-:Y:S01]  /*1c00*/  IADD3.X R21, R152, UR6, RZ, P4, !PT ;  /* 0x0000000698157c10 */ /* 0x000fe2000a7fe4ff */
[----:B------:R-:W-:-:S03]  /*1c10*/  UIADD3 UR16, UP0, UR9, UR10, URZ ;  /* 0x0000000a09107290 */ /* 0x000fc6000ff1e03f */
[----:B------:R-:W-:Y:S01]  /*1c20*/  UMOV UR10, 0x4000002 ;  /* 0x04000002000a7882 */ /* 0x000fe20000000000 */
[----:B------:R-:W-:Y:S02]  /*1c30*/  UIADD3.X UR17, URZ, URZ, URZ, UP0, !UPT ;  /* 0x0000003f3f117290 */ /* 0x000fe400087fe43f */
[----:B------:R-:W-:Y:S02]  /*1c40*/  ULOP3.LUT UR12, UR16, 0x2000000, URZ, 0xfc, !UPT ;  /* 0x02000000100c7892 */ /* 0x000fe4000f8efc3f */
[----:B------:R-:W-:Y:S01]  /*1c50*/  ULOP3.LUT UR13, UR17, 0x80000020, URZ, 0xfc, !UPT ;  /* 0x80000020110d7892 */ /* 0x000fe2000f8efc3f */
[----:B------:R-:W-:Y:S01]  /*1c60*/  UMOV UR9, URZ ;  /* 0x0000003f00097c82 */ /* 0x000fe20008000000 */
[----:B------:R-:W-:Y:S02]  /*1c70*/  UISETP.GE.AND UP0, UPT, UR18, 0x3, UPT ;  /* 0x000000031200788c */ /* 0x000fe4000bf06270 */
[----:B------:R-:W-:Y:S02]  /*1c80*/  UIADD3.64 UR10, UR8, UR10, URZ ;  /* 0x0000000a080a7297 */ /* 0x000fe4000fffe03f */
[----:B------:R-:W-:-:S03]  /*1c90*/  USEL UR18, UR18, URZ, !UP0 ;  /* 0x0000003f12127287 */ /* 0x000fc6000c000000 */
[----:B------:R-:W-:Y:S01]  /*1ca0*/  QGMMA.64x256x32.F32.E4M3.E4M3 R24, gdesc[UR12], R24 ;  /* 0x03e000000c1879f3 */ /* 0x000fe20008700818 */
[----:B------:R-:W-:Y:S01]  /*1cb0*/  UMOV UR12, 0x2000002 ;  /* 0x02000002000c7882 */ /* 0x000fe20000000000 */
[----:B------:R-:W-:Y:S01]  /*1cc0*/  UMOV UR13, 0x80000020 ;  /* 0x80000020000d7882 */ /* 0x000fe20000000000 */
[----:B------:R-:W-:Y:S02]  /*1cd0*/  UIADD3 UR5, UP0, UR5, 0x40, URZ ;  /* 0x0000004005057890 */ /* 0x000fe4000ff1e03f */
[----:B------:R-:W-:Y:S02]  /*1ce0*/  UIADD3.64 UR8, UR16, UR12, URZ ;  /* 0x0000000c10087297 */ /* 0x000fe4000fffe03f */
[----:B------:R-:W-:-:S07]  /*1cf0*/  UIADD3.X UR6, URZ, UR6, URZ, UP0, !UPT ;  /* 0x000000063f067290 */ /* 0x000fce00087fe43f */
[----:B------:R-:W-:Y:S01]  /*1d00*/  QGMMA.64x256x32.F32.E4M3.E4M3 R24, gdesc[UR8], R24, gsb0 ;  /* 0x03e00000081879f3 */ /* 0x000fe20008000818 */
[----:B------:R-:W-:-:S06]  /*1d10*/  ULEA UR8, UR18, UR22, 0xd ;  /* 0x0000001612087291 */ /* 0x000fcc000f8e683f */
[----:B------:R-:W-:Y:S02]  /*1d20*/  VIADD R23, R156, UR8 ;  /* 0x000000089c177c36 */ /* 0x000fe40008000000 */
[----:B------:R-:W-:Y:S01]  /*1d30*/  VIADD R153, R157, UR8 ;  /* 0x000000089d997c36 */ /* 0x000fe20008000000 */
[----:B------:R-:W-:-:S06]  /*1d40*/  ULEA UR8, UR18, UR23, 0xe ;  /* 0x0000001712087291 */ /* 0x000fcc000f8e703f */
[----:B------:R-:W-:Y:S01]  /*1d50*/  VIADD R163, R156, UR8 ;  /* 0x000000089ca37c36 */ /* 0x000fe20008000000 */
[----:B------:R-:W-:Y:S02]  /*1d60*/  WARPGROUP.DEPBAR.LE gsb0, 0x1 ;  /* 0x00008000000079c5 */ /* 0x000fe40000010100 */
[----:B------:R-:W-:Y:S06]  /*1d70*/  BAR.SYNC.DEFER_BLOCKING 0x0 ;  /* 0x0000000000007b1d */ /* 0x000fec0000010000 */
[----:B------:R-:W-:Y:S01]  /*1d80*/  @!PT LDS RZ, [RZ] ;  /* 0x00000000fffff984 */ /* 0x000fe20000000800 */
[----:B------:R-:W-:Y:S01]  /*1d90*/  @!PT LDS RZ, [RZ] ;  /* 0x00000000fffff984 */ /* 0x000fe20000000800 */
[----:B------:R-:W-:Y:S01]  /*1da0*/  @!PT LDS RZ, [RZ] ;  /* 0x00000000fffff984 */ /* 0x000fe20000000800 */
[----:B------:R2:W-:Y:S04]  /*1db0*/  LDGSTS.E.BYPASS.128 [R23], desc[UR20][R10.64], P0 ;  /* 0x000000000a177fae */ /* 0x0005e80008101c54 */
[----:B------:R3:W-:Y:S04]  /*1dc0*/  LDGSTS.E.BYPASS.128 [R153+0x1000], desc[UR20][R12.64], P0 ;  /* 0x010000000c997fae */ /* 0x0007e80008101c54 */
[----:B------:R-:W0:Y:S01]  /*1dd0*/  LDGDEPBAR ;  /* 0x00000000000079af */ /* 0x000e220000000000 */
[----:B--2---:R-:W-:-:S03]  /*1de0*/  VIADD R11, R157, UR8 ;  /* 0x000000089d0b7c36 */ /* 0x004fc60008000000 */
[----:B------:R3:W-:Y:S01]  /*1df0*/  LDGSTS.E.BYPASS.128 [R163], desc[UR20][R14.64], P0 ;  /* 0x000000000ea37fae */ /* 0x0007e20008101c54 */
[----:B------:R-:W-:-:S03]  /*1e00*/  UMOV UR8, UR19 ;  /* 0x0000001300087c82 */ /* 0x000fc60008000000 */
[----:B------:R3:W-:Y:S04]  /*1e10*/  LDGSTS.E.BYPASS.128 [R11+0x1000], desc[UR20][R16.64], P0 ;  /* 0x01000000100b7fae */ /* 0x0007e80008101c54 */
[----:B------:R3:W-:Y:S04]  /*1e20*/  LDGSTS.E.BYPASS.128 [R11+0x2000], desc[UR20][R18.64], P0 ;  /* 0x02000000120b7fae */ /* 0x0007e80008101c54 */
[----:B------:R3:W-:Y:S01]  /*1e30*/  LDGSTS.E.BYPASS.128 [R11+0x3000], desc[UR20][R20.64], P0 ;  /* 0x03000000140b7fae */ /* 0x0007e20008101c54 */
[----:B------:R-:W-:-:S03]  /*1e40*/  ISETP.NE.AND P0, PT, R155, UR4, PT ;  /* 0x000000049b007c0c */ /* 0x000fc6000bf05270 */
[----:B------:R-:W0:Y:S10]  /*1e50*/  LDGDEPBAR ;  /* 0x00000000000079af */ /* 0x000e340000000000 */
[----:B---3--:R-:W-:Y:S05]  /*1e60*/  @P0 BRA `(.L_x_1) ;  /* 0xfffffff800cc0947 */ /* 0x008fea000383ffff */
.L_x_0:
[----:B------:R-:W-:Y:S02]  /*1e70*/  WARPGROUP.DEPBAR.LE gsb0, 0x0 ;  /* 0x00008000000079c5 */ /* 0x000fe40000010000 */
[----:B------:R-:W-:-:S04]  /*1e80*/  DEPBAR.LE SB0, 0x0 ;  /* 0x000080000000791a */ /* 0x000fc80000000000 */
[----:B------:R-:W-:Y:S01]  /*1e90*/  F2FP.F16.F32.PACK_AB R24, R25, R24 ;  /* 0x000000181918723e */ /* 0x000fe200000000ff */
[----:B------:R-:W-:Y:S01]  /*1ea0*/  IMAD R5, R8, 0x21, R5 ;  /* 0x0000002108057824 */ /* 0x000fe200078e0205 */
[----:B------:R-:W-:Y:S01]  /*1eb0*/  F2FP.F16.F32.PACK_AB R26, R27, R26 ;  /* 0x0000001a1b1a723e */ /* 0x000fe200000000ff */
[----:B------:R-:W2:Y:S01]  /*1ec0*/  LDC.64 R14, c[0x0][0x220] ;  /* 0x00008800ff0e7b82 */ /* 0x000ea20000000a00 */
[----:B------:R-:W-:Y:S01]  /*1ed0*/  F2FP.F16.F32.PACK_AB R28, R29, R28 ;  /* 0x0000001c1d1c723e */ /* 0x000fe200000000ff */
[----:B------:R-:W-:Y:S01]  /*1ee0*/  IMAD.SHL.U32 R5, R5, 0x8, RZ ;  /* 0x0000000805057824 */ /* 0x000fe200078e00ff */
[----:B------:R-:W-:Y:S02]  /*1ef0*/  F2FP.F16.F32.PACK_AB R30, R31, R30 ;  /* 0x0000001e1f1e723e */ /* 0x000fe400000000ff */
[----:B------:R-:W-:Y:S02]  /*1f00*/  F2FP.F16.F32.PACK_AB R32, R33, R32 ;  /* 0x000000202120723e */ /* 0x000fe400000000ff */
[----:B------:R-:W-:Y:S01]  /*1f10*/  F2FP.F16.F32.PACK_AB R34, R35, R34 ;  /* 0x000000222322723e */ /* 0x000fe200000000ff */
[----:B------:R-:W-:Y:S01]  /*1f20*/  S2UR UR4, SR_CTAID.Y ;  /* 0x00000000000479c3 */ /* 0x000fe20000002600 */
[----:B------:R-:W-:-:S02]  /*1f30*/  F2FP.F16.F32.PACK_AB R36, R37, R36 ;  /* 0x000000242524723e */ /* 0x000fc400000000ff */
[----:B------:R-:W-:Y:S02]  /*1f40*/  F2FP.F16.F32.PACK_AB R38, R39, R38 ;  /* 0x000000262726723e */ /* 0x000fe400000000ff */
[----:B------:R-:W-:Y:S02]  /*1f50*/  F2FP.F16.F32.PACK_AB R40, R41, R40 ;  /* 0x000000282928723e */ /* 0x000fe400000000ff */
[----:B------:R-:W-:Y:S01]  /*1f60*/  F2FP.F16.F32.PACK_AB R42, R43, R42 ;  /* 0x0000002a2b2a723e */ /* 0x000fe200000000ff */
[----:B------:R-:W3:Y:S01]  /*1f70*/  S2UR UR5, SR_CTAID.Z ;  /* 0x00000000000579c3 */ /* 0x000ee20000002700 */
[----:B------:R-:W-:Y:S02]  /*1f80*/  F2FP.F16.F32.PACK_AB R44, R45, R44 ;  /* 0x0000002c2d2c723e */ /* 0x000fe400000000ff */
[----:B------:R-:W-:Y:S02]  /*1f90*/  F2FP.F16.F32.PACK_AB R46, R47, R46 ;  /* 0x0000002e2f2e723e */ /* 0x000fe400000000ff */
[----:B------:R-:W-:-:S02]  /*1fa0*/  F2FP.F16.F32.PACK_AB R48, R49, R48 ;  /* 0x000000303130723e */ /* 0x000fc400000000ff */
[----:B------:R-:W-:Y:S02]  /*1fb0*/  F2FP.F16.F32.PACK_AB R50, R51, R50 ;  /* 0x000000323332723e */ /* 0x000fe400000000ff */
[----:B------:R-:W-:Y:S02]  /*1fc0*/  F2FP.F16.F32.PACK_AB R52, R53, R52 ;  /* 0x000000343534723e */ /* 0x000fe400000000ff */
[----:B------:R-:W-:Y:S01]  /*1fd0*/  F2FP.F16.F32.PACK_AB R54, R55, R54 ;  /* 0x000000363736723e */ /* 0x000fe200000000ff */
[----:B------:R-:W4:Y:S01]  /*1fe0*/  S2R R53, SR_VIRTUALSMID ;  /* 0x0000000000357919 */ /* 0x000f220000004300 */
[----:B------:R-:W-:Y:S01]  /*1ff0*/  F2FP.F16.F32.PACK_AB R56, R57, R56 ;  /* 0x000000383938723e */ /* 0x000fe200000000ff */
[----:B------:R-:W5:Y:S01]  /*2000*/  LDC R55, c[0x0][0xc] ;  /* 0x00000300ff377b82 */ /* 0x000f620000000800 */
[----:B------:R-:W-:Y:S01]  /*2010*/  F2FP.F16.F32.PACK_AB R58, R59, R58 ;  /* 0x0000003a3b3a723e */ /* 0x000fe200000000ff */
[----:B------:R-:W-:Y:S01]  /*2020*/  ULDC UR6, c[0x0][0x10] ;  /* 0x0000040000067ab9 */ /* 0x000fe20000000800 */
[----:B------:R-:W-:-:S02]  /*2030*/  F2FP.F16.F32.PACK_AB R60, R61, R60 ;  /* 0x0000003c3d3c723e */ /* 0x000fc400000000ff */
[----:B------:R-:W-:Y:S02]  /*2040*/  F2FP.F16.F32.PACK_AB R62, R63, R62 ;  /* 0x0000003e3f3e723e */ /* 0x000fe400000000ff */
[----:B------:R-:W-:Y:S02]  /*2050*/  F2FP.F16.F32.PACK_AB R64, R65, R64 ;  /* 0x000000404140723e */ /* 0x000fe400000000ff */
[----:B------:R-:W-:Y:S01]  /*2060*/  F2FP.F16.F32.PACK_AB R66, R67, R66 ;  /* 0x000000424342723e */ /* 0x000fe200000000ff */
[----:B---3--:R-:W-:Y:S01]  /*2070*/  UIMAD UR4, UR5, UR6, UR4 ;  /* 0x00000006050472a4 */ /* 0x008fe2000f8e0204 */
[----:B------:R-:W-:Y:S02]  /*2080*/  F2FP.F16.F32.PACK_AB R68, R69, R68 ;  /* 0x000000444544723e */ /* 0x000fe400000000ff */
[----:B------:R-:W-:Y:S02]  /*2090*/  F2FP.F16.F32.PACK_AB R70, R71, R70 ;  /* 0x000000464746723e */ /* 0x000fe400000000ff */
[----:B------:R-:W-:-:S02]  /*20a0*/  F2FP.F16.F32.PACK_AB R72, R73, R72 ;  /* 0x000000484948723e */ /* 0x000fc400000000ff */
[----:B------:R-:W-:Y:S02]  /*20b0*/  F2FP.F16.F32.PACK_AB R74, R75, R74 ;  /* 0x0000004a4b4a723e */ /* 0x000fe400000000ff */
[----:B------:R-:W-:Y:S02]  /*20c0*/  F2FP.F16.F32.PACK_AB R76, R77, R76 ;  /* 0x0000004c4d4c723e */ /* 0x000fe400000000ff */
[----:B------:R-:W-:Y:S02]  /*20d0*/  F2FP.F16.F32.PACK_AB R78, R79, R78 ;  /* 0x0000004e4f4e723e */ /* 0x000fe400000000ff */
        /* <DEDUP_REMOVED lines=36> */
[----:B------:R-:W-:Y:S01]  /*2320*/  LEA R9, R9, UR7, 0x1 ;  /* 0x0000000709097c11 */ /* 0x000fe2000f8e08ff */
[----:B------:R-:W-:Y:S01]  /*2330*/  BAR.SYNC.DEFER_BLOCKING 0x0 ;  /* 0x0000000000007b1d */ /* 0x000fe20000010000 */
[----:B------:R-:W-:Y:S02]  /*2340*/  LOP3.LUT R57, R7, R8, RZ, 0xfc, !PT ;  /* 0x0000000807397212 */ /* 0x000fe400078efcff */
[----:B------:R-:W-:-:S03]  /*2350*/  ISETP.NE.AND P1, PT, R158, RZ, PT ;  /* 0x000000ff9e00720c */ /* 0x000fc60003f25270 */
[----:B------:R-:W-:Y:S04]  /*2360*/  STS [R9+0x800], R24 ;  /* 0x0008001809007388 */ /* 0x000fe80000000800 */
        /* <DEDUP_REMOVED lines=13> */
[----:B------:R3:W-:Y:S04]  /*2440*/  STS [R9+0x870], R52 ;  /* 0x0008703409007388 */ /* 0x0007e80000000800 */
[----:B------:R2:W-:Y:S04]  /*2450*/  STS [R9+0x18f0], R54 ;  /* 0x0018f03609007388 */ /* 0x0005e80000000800 */
[----:B------:R-:W-:Y:S01]  /*2460*/  STS [R9+0x880], R56 ;  /* 0x0008803809007388 */ /* 0x000fe20000000800 */
[----:B---3--:R-:W-:Y:S01]  /*2470*/  LEA R52, R5, UR7, 0x1 ;  /* 0x0000000705347c11 */ /* 0x008fe2000f8e08ff */
[----:B------:R-:W-:-:S02]  /*2480*/  IMAD.SHL.U32 R5, R158, 0x8, RZ ;  /* 0x000000089e057824 */ /* 0x000fc400078e00ff */
[----:B------:R-:W-:Y:S01]  /*2490*/  STS [R9+0x1900], R58 ;  /* 0x0019003a09007388 */ /* 0x000fe20000000800 */
[----:B-12---:R-:W1:Y:S03]  /*24a0*/  LDC R54, c[0x0][0x23c] ;  /* 0x00008f00ff367b82 */ /* 0x006e660000000800 */
[----:B------:R-:W-:Y:S01]  /*24b0*/  STS [R9+0x890], R60 ;  /* 0x0008903c09007388 */ /* 0x000fe20000000800 */
[----:B------:R-:W-:-:S03]  /*24c0*/  LOP3.LUT R5, R5, 0xf8, RZ, 0xc0, !PT ;  /* 0x000000f805057812 */ /* 0x000fc600078ec0ff */
[----:B------:R-:W-:Y:S01]  /*24d0*/  STS [R9+0x1910], R62 ;  /* 0x0019103e09007388 */ /* 0x000fe20000000800 */
[----:B------:R-:W-:Y:S02]  /*24e0*/  PRMT R59, R5, 0x6540, R6 ;  /* 0x00006540053b7816 */ /* 0x000fe40000000006 */
[----:B------:R-:W-:Y:S01]  /*24f0*/  LOP3.LUT R5, R57, 0x8, RZ, 0xfc, !PT ;  /* 0x0000000839057812 */ /* 0x000fe200078efcff */
[----:B------:R-:W-:Y:S01]  /*2500*/  STS [R9+0x8a0], R64 ;  /* 0x0008a04009007388 */ /* 0x000fe20000000800 */
[----:B------:R-:W-:-:S03]  /*2510*/  ISETP.GE.AND P0, PT, R59, R3, PT ;  /* 0x000000033b00720c */ /* 0x000fc60003f06270 */
[----:B------:R-:W-:Y:S01]  /*2520*/  STS [R9+0x1920], R66 ;  /* 0x0019204209007388 */ /* 0x000fe20000000800 */
[-C--:B------:R-:W-:Y:S02]  /*2530*/  ISETP.LT.AND P5, PT, R5, R2.reuse, !P0 ;  /* 0x000000020500720c */ /* 0x080fe400047a1270 */
[C---:B------:R-:W-:Y:S01]  /*2540*/  LOP3.LUT R5, R57.reuse, 0x18, RZ, 0xfc, !PT ;  /* 0x0000001839057812 */ /* 0x040fe200078efcff */
[----:B------:R-:W-:Y:S01]  /*2550*/  STS [R9+0x8b0], R68 ;  /* 0x0008b04409007388 */ /* 0x000fe20000000800 */
[-C--:B------:R-:W-:Y:S02]  /*2560*/  ISETP.LT.AND P6, PT, R57, R2.reuse, !P0 ;  /* 0x000000023900720c */ /* 0x080fe400047c1270 */
[----:B------:R-:W-:Y:S01]  /*2570*/  ISETP.LT.AND P3, PT, R5, R2, !P0 ;  /* 0x000000020500720c */ /* 0x000fe20004761270 */
[----:B------:R-:W-:Y:S01]  /*2580*/  STS [R9+0x1930], R70 ;  /* 0x0019304609007388 */ /* 0x000fe20000000800 */
[----:B-1----:R-:W-:-:S03]  /*2590*/  IMAD R3, R57, R54, RZ ;  /* 0x0000003639037224 */ /* 0x002fc600078e02ff */
[----:B------:R-:W-:Y:S01]  /*25a0*/  STS [R9+0x8c0], R72 ;  /* 0x0008c04809007388 */ /* 0x000fe20000000800 */
[----:B------:R-:W-:-:S03]  /*25b0*/  IMAD.WIDE R6, R3, 0x2, R14 ;  /* 0x0000000203067825 */ /* 0x000fc600078e020e */
[----:B------:R-:W-:Y:S01]  /*25c0*/  STS [R9+0x1940], R74 ;  /* 0x0019404a09007388 */ /* 0x000fe20000000800 */
[----:B------:R-:W-:-:S03]  /*25d0*/  IMAD R3, R54, 0x8, R3 ;  /* 0x0000000836037824 */ /* 0x000fc600078e0203 */
[----:B------:R-:W-:Y:S01]  /*25e0*/  STS [R9+0x8d0], R76 ;  /* 0x0008d04c09007388 */ /* 0x000fe20000000800 */
[----:B------:R-:W-:-:S03]  /*25f0*/  IMAD.WIDE R10, R59, 0x2, R6 ;  /* 0x000000023b0a7825 */ /* 0x000fc600078e0206 */
[----:B------:R-:W-:Y:S01]  /*2600*/  STS [R9+0x1950], R78 ;  /* 0x0019504e09007388 */ /* 0x000fe20000000800 */
[----:B------:R-:W-:Y:S02]  /*2610*/  IMAD R5, R54, 0x8, R3 ;  /* 0x0000000836057824 */ /* 0x000fe400078e0203 */
[----:B------:R-:W-:Y:S01]  /*2620*/  IMAD.WIDE R6, R3, 0x2, R14 ;  /* 0x0000000203067825 */ /* 0x000fe200078e020e */
[----:B------:R-:W-:Y:S01]  /*2630*/  STS [R9+0x8e0], R80 ;  /* 0x0008e05009007388 */ /* 0x000fe20000000800 */
[----:B------:R-:W-:-:S03]  /*2640*/  LOP3.LUT R3, R57, 0x28, RZ, 0xfc, !PT ;  /* 0x0000002839037812 */ /* 0x000fc600078efcff */
[----:B------:R-:W-:Y:S01]  /*2650*/  STS [R9+0x1960], R82 ;  /* 0x0019605209007388 */ /* 0x000fe20000000800 */
[----:B------:R-:W-:-:S03]  /*2660*/  IMAD.WIDE R12, R59, 0x2, R6 ;  /* 0x000000023b0c7825 */ /* 0x000fc600078e0206 */
        /* <DEDUP_REMOVED lines=33> */
[----:B------:R1:W-:Y:S01]  /*2880*/  STS [R9+0x1a70], R150 ;  /* 0x001a709609007388 */ /* 0x0003e20000000800 */
[----:B------:R-:W-:Y:S01]  /*2890*/  BAR.SYNC.DEFER_BLOCKING 0x0 ;  /* 0x0000000000007b1d */ /* 0x000fe20000010000 */
[----:B-1----:R-:W-:-:S04]  /*28a0*/  LOP3.LUT R9, R57, 0x10, RZ, 0xfc, !PT ;  /* 0x0000001039097812 */ /* 0x002fc800078efcff */
[----:B------:R-:W-:Y:S02]  /*28b0*/  ISETP.LT.AND P4, PT, R9, R2, !P0 ;  /* 0x000000020900720c */ /* 0x000fe40004781270 */
[----:B------:R-:W-:-:S04]  /*28c0*/  LOP3.LUT R9, R57, 0x20, RZ, 0xfc, !PT ;  /* 0x0000002039097812 */ /* 0x000fc800078efcff */
[----:B------:R-:W-:Y:S01]  /*28d0*/  ISETP.LT.AND P2, PT, R9, R2, !P0 ;  /* 0x000000020900720c */ /* 0x000fe20004741270 */
[----:B------:R-:W-:-:S04]  /*28e0*/  IMAD.WIDE R8, R5, 0x2, R14 ;  /* 0x0000000205087825 */ /* 0x000fc800078e020e */
[C---:B------:R-:W-:Y:S02]  /*28f0*/  IMAD R5, R54.reuse, 0x8, R5 ;  /* 0x0000000836057824 */ /* 0x040fe400078e0205 */
[----:B------:R-:W-:Y:S01]  /*2900*/  IMAD.WIDE R8, R59, 0x2, R8 ;  /* 0x000000023b087825 */ /* 0x000fe200078e0208 */
[----:B------:R-:W1:Y:S03]  /*2910*/  LDS.128 R16, [R52+0x800] ;  /* 0x0008000034107984 */ /* 0x000e660000000c00 */
[----:B------:R-:W-:Y:S01]  /*2920*/  IMAD.WIDE R6, R5, 0x2, R14 ;  /* 0x0000000205067825 */ /* 0x000fe200078e020e */
[----:B------:R-:W2:Y:S03]  /*2930*/  LDS.128 R20, [R52+0x1880] ;  /* 0x0018800034147984 */ /* 0x000ea60000000c00 */
[----:B------:R-:W-:Y:S01]  /*2940*/  IMAD R5, R54, 0x8, R5 ;  /* 0x0000000836057824 */ /* 0x000fe200078e0205 */
[----:B------:R-:W3:Y:S04]  /*2950*/  LDS.128 R24, [R52+0x2900] ;  /* 0x0029000034187984 */ /* 0x000ee80000000c00 */
[----:B------:R-:W3:Y:S04]  /*2960*/  LDS.128 R28, [R52+0x3980] ;  /* 0x00398000341c7984 */ /* 0x000ee80000000c00 */
[----:B------:R-:W4:Y:S04]  /*2970*/  LDS.128 R32, [R52+0x4a00] ;  /* 0x004a000034207984 */ /* 0x000f280000000c00 */
[----:B------:R-:W4:Y:S04]  /*2980*/  LDS.128 R36, [R52+0x5a80] ;  /* 0x005a800034247984 */ /* 0x000f280000000c00 */
[----:B------:R-:W4:Y:S04]  /*2990*/  LDS.128 R40, [R52+0x6b00] ;  /* 0x006b000034287984 */ /* 0x000f280000000c00 */
[----:B------:R-:W4:Y:S04]  /*29a0*/  LDS.128 R44, [R52+0x7b80] ;  /* 0x007b8000342c7984 */ /* 0x000f280000000c00 */
[----:B------:R-:W-:Y:S04]  /*29b0*/  LDS.128 R48, [R52+0xff80] ;  /* 0x00ff800034307984 */ /* 0x000fe80000000c00 */
[----:B-1----:R1:W-:Y:S01]  /*29c0*/  @P6 STG.E.128 desc[UR20][R10.64], R16 ;  /* 0x000000100a006986 */ /* 0x0023e2000c101d14 */
[----:B------:R-:W-:-:S02]  /*29d0*/  ISETP.LT.AND P6, PT, R3, R2, !P0 ;  /* 0x000000020300720c */ /* 0x000fc400047c1270 */
[----:B------:R-:W-:Y:S01]  /*29e0*/  LOP3.LUT R3, R57, 0x30, RZ, 0xfc, !PT ;  /* 0x0000003039037812 */ /* 0x000fe200078efcff */
[----:B--2---:R2:W-:Y:S03]  /*29f0*/  @P5 STG.E.128 desc[UR20][R12.64], R20 ;  /* 0x000000140c005986 */ /* 0x0045e6000c101d14 */
[----:B------:R-:W-:Y:S01]  /*2a00*/  ISETP.LT.AND P5, PT, R3, R2, !P0 ;  /* 0x000000020300720c */ /* 0x000fe200047a1270 */
[----:B------:R-:W5:Y:S01]  /*2a10*/  LDS.128 R20, [R52+0x8c00] ;  /* 0x008c000034147984 */ /* 0x000f620000000c00 */
[----:B------:R-:W-:-:S03]  /*2a20*/  LOP3.LUT R3, R57, 0x38, RZ, 0xfc, !PT ;  /* 0x0000003839037812 */ /* 0x000fc600078efcff */
[----:B---3--:R3:W-:Y:S01]  /*2a30*/  @P4 STG.E.128 desc[UR20][R8.64], R24 ;  /* 0x0000001808004986 */ /* 0x0087e2000c101d14 */
[----:B------:R-:W-:-:S03]  /*2a40*/  ISETP.LT.AND P4, PT, R3, R2, !P0 ;  /* 0x000000020300720c */ /* 0x000fc60004781270 */
[----:B------:R-:W5:Y:S01]  /*2a50*/  LDS.128 R24, [R52+0x9c80] ;  /* 0x009c800034187984 */ /* 0x000f620000000c00 */
[----:B-1----:R-:W-:Y:S01]  /*2a60*/  IMAD.WIDE R10, R59, 0x2, R6 ;  /* 0x000000023b0a7825 */ /* 0x002fe200078e0206 */
[C---:B------:R-:W-:Y:S02]  /*2a70*/  LOP3.LUT R17, R57.reuse, 0x40, RZ, 0xfc, !PT ;  /* 0x0000004039117812 */ /* 0x040fe400078efcff */
[----:B------:R-:W-:Y:S01]  /*2a80*/  LOP3.LUT R19, R57, 0x58, RZ, 0xfc, !PT ;  /* 0x0000005839137812 */ /* 0x000fe200078efcff */
[----:B------:R-:W-:Y:S01]  /*2a90*/  IMAD.WIDE R6, R5, 0x2, R14 ;  /* 0x0000000205067825 */ /* 0x000fe200078e020e */
[----:B------:R1:W-:Y:S01]  /*2aa0*/  @P3 STG.E.128 desc[UR20][R10.64], R28 ;  /* 0x0000001c0a003986 */ /* 0x0003e2000c101d14 */
[-C--:B------:R-:W-:Y:S02]  /*2ab0*/  ISETP.LT.AND P3, PT, R17, R2.reuse, !P0 ;  /* 0x000000021100720c */ /* 0x080fe40004761270 */
[C---:B------:R-:W-:Y:S01]  /*2ac0*/  IMAD R5, R54.reuse, 0x8, R5 ;  /* 0x0000000836057824 */ /* 0x040fe200078e0205 */
[----:B------:R-:W-:Y:S01]  /*2ad0*/  LOP3.LUT R17, R57, 0x48, RZ, 0xfc, !PT ;  /* 0x0000004839117812 */ /* 0x000fe200078efcff */
[----:B--2---:R-:W-:Y:S01]  /*2ae0*/  IMAD.WIDE R12, R59, 0x2, R6 ;  /* 0x000000023b0c7825 */ /* 0x004fe200078e0206 */
[----:B------:R-:W2:Y:S03]  /*2af0*/  LDS.128 R28, [R52+0xad00] ;  /* 0x00ad0000341c7984 */ /* 0x000ea60000000c00 */
[----:B------:R-:W-:Y:S01]  /*2b00*/  IMAD R3, R54, 0x8, R5 ;  /* 0x0000000836037824 */ /* 0x000fe200078e0205 */
[----:B----4-:R4:W-:Y:S01]  /*2b10*/  @P2 STG.E.128 desc[UR20][R12.64], R32 ;  /* 0x000000200c002986 */ /* 0x0109e2000c101d14 */
[----:B------:R-:W-:Y:S01]  /*2b20*/  IMAD.WIDE R6, R5, 0x2, R14 ;  /* 0x0000000205067825 */ /* 0x000fe200078e020e */
[----:B------:R-:W-:-:S02]  /*2b30*/  ISETP.LT.AND P2, PT, R17, R2, !P0 ;  /* 0x000000021100720c */ /* 0x000fc40004741270 */
[----:B------:R-:W2:Y:S01]  /*2b40*/  LDS.128 R32, [R52+0xbd80] ;  /* 0x00bd800034207984 */ /* 0x000ea20000000c00 */
[----:B------:R-:W-:Y:S02]  /*2b50*/  IMAD R5, R54, 0x8, R3 ;  /* 0x0000000836057824 */ /* 0x000fe400078e0203 */
[----:B---3--:R-:W-:Y:S01]  /*2b60*/  IMAD.WIDE R8, R3, 0x2, R14 ;  /* 0x0000000203087825 */ /* 0x008fe200078e020e */
[----:B------:R-:W-:-:S03]  /*2b70*/  LOP3.LUT R3, R57, 0x50, RZ, 0xfc, !PT ;  /* 0x0000005039037812 */ /* 0x000fc600078efcff */
[----:B-1----:R-:W-:-:S04]  /*2b80*/  IMAD.WIDE R10, R59, 0x2, R6 ;  /* 0x000000023b0a7825 */ /* 0x002fc800078e0206 */
[----:B------:R-:W-:Y:S01]  /*2b90*/  IMAD.WIDE R6, R5, 0x2, R14 ;  /* 0x0000000205067825 */ /* 0x000fe200078e020e */
[----:B------:R1:W-:Y:S01]  /*2ba0*/  @P6 STG.E.128 desc[UR20][R10.64], R36 ;  /* 0x000000240a006986 */ /* 0x0003e2000c101d14 */
[-C--:B------:R-:W-:Y:S02]  /*2bb0*/  ISETP.LT.AND P6, PT, R3, R2.reuse, !P0 ;  /* 0x000000020300720c */ /* 0x080fe400047c1270 */
[----:B------:R-:W-:Y:S01]  /*2bc0*/  IMAD.WIDE R8, R59, 0x2, R8 ;  /* 0x000000023b087825 */ /* 0x000fe200078e0208 */
[----:B------:R-:W3:Y:S01]  /*2bd0*/  LDS.128 R36, [R52+0xce00] ;  /* 0x00ce000034247984 */ /* 0x000ee20000000c00 */
[----:B----4-:R-:W-:Y:S02]  /*2be0*/  LOP3.LUT R13, R57, 0x60, RZ, 0xfc, !PT ;  /* 0x00000060390d7812 */ /* 0x010fe400078efcff */
[----:B------:R-:W-:Y:S01]  /*2bf0*/  IMAD.WIDE R16, R59, 0x2, R6 ;  /* 0x000000023b107825 */ /* 0x000fe200078e0206 */
[----:B------:R4:W-:Y:S01]  /*2c00*/  @P5 STG.E.128 desc[UR20][R8.64], R40 ;  /* 0x0000002808005986 */ /* 0x0009e2000c101d14 */
[----:B------:R-:W-:-:S02]  /*2c10*/  ISETP.LT.AND P5, PT, R19, R2, !P0 ;  /* 0x000000021300720c */ /* 0x000fc400047a1270 */
[C---:B------:R-:W-:Y:S01]  /*2c20*/  IMAD R5, R54.reuse, 0x8, R5 ;  /* 0x0000000836057824 */ /* 0x040fe200078e0205 */
[----:B------:R2:W-:Y:S01]  /*2c30*/  @P4 STG.E.128 desc[UR20][R16.64], R44 ;  /* 0x0000002c10004986 */ /* 0x0005e2000c101d14 */
[----:B------:R-:W-:Y:S02]  /*2c40*/  LOP3.LUT R19, R57, 0x68, RZ, 0xfc, !PT ;  /* 0x0000006839137812 */ /* 0x000fe400078efcff */
[----:B------:R-:W-:Y:S01]  /*2c50*/  IMAD R3, R54, 0x8, R5 ;  /* 0x0000000836037824 */ /* 0x000fe200078e0205 */
[----:B------:R-:W3:Y:S01]  /*2c60*/  LDS.128 R40, [R52+0xde80] ;  /* 0x00de800034287984 */ /* 0x000ee20000000c00 */
[----:B------:R-:W-:Y:S01]  /*2c70*/  IMAD.WIDE R6, R5, 0x2, R14 ;  /* 0x0000000205067825 */ /* 0x000fe200078e020e */
[----:B------:R-:W-:Y:S02]  /*2c80*/  ISETP.LT.AND P4, PT, R13, R2, !P0 ;  /* 0x000000020d00720c */ /* 0x000fe40004781270 */
[----:B------:R-:W3:Y:S01]  /*2c90*/  LDS.128 R44, [R52+0xef00] ;  /* 0x00ef0000342c7984 */ /* 0x000ee20000000c00 */
[----:B-1----:R-:W-:-:S02]  /*2ca0*/  IMAD.WIDE R10, R59, 0x2, R6 ;  /* 0x000000023b0a7825 */ /* 0x002fc400078e0206 */
[----:B------:R-:W3:Y:S02]  /*2cb0*/  LDC.64 R6, c[0x0][0x240] ;  /* 0x00009000ff067b82 */ /* 0x000ee40000000a00 */
[----:B----4-:R-:W-:Y:S01]  /*2cc0*/  IMAD.WIDE R8, R3, 0x2, R14 ;  /* 0x0000000203087825 */ /* 0x010fe200078e020e */
[----:B-----5:R1:W-:Y:S01]  /*2cd0*/  @P3 STG.E.128 desc[UR20][R10.64], R20 ;  /* 0x000000140a003986 */ /* 0x0203e2000c101d14 */
[----:B------:R-:W-:Y:S02]  /*2ce0*/  ISETP.LT.AND P3, PT, R19, R2, !P0 ;  /* 0x000000021300720c */ /* 0x000fe40004761270 */
[----:B------:R-:W-:Y:S01]  /*2cf0*/  IMAD R3, R54, 0x8, R3 ;  /* 0x0000000836037824 */ /* 0x000fe200078e0203 */
[----:B------:R-:W-:Y:S01]  /*2d00*/  LOP3.LUT R19, R57, 0x70, RZ, 0xfc, !PT ;  /* 0x0000007039137812 */ /* 0x000fe200078efcff */
[----:B------:R-:W-:Y:S01]  /*2d10*/  IMAD.WIDE R8, R59, 0x2, R8 ;  /* 0x000000023b087825 */ /* 0x000fe200078e0208 */
[----:B------:R-:W-:-:S03]  /*2d20*/  LOP3.LUT R57, R57, 0x78, RZ, 0xfc, !PT ;  /* 0x0000007839397812 */ /* 0x000fc600078efcff */
[C---:B------:R-:W-:Y:S01]  /*2d30*/  IMAD R5, R54.reuse, 0x8, R3 ;  /* 0x0000000836057824 */ /* 0x040fe200078e0203 */
[----:B------:R4:W-:Y:S01]  /*2d40*/  @P2 STG.E.128 desc[UR20][R8.64], R24 ;  /* 0x0000001808002986 */ /* 0x0009e2000c101d14 */
[-C--:B------:R-:W-:Y:S02]  /*2d50*/  ISETP.LT.AND P2, PT, R19, R2.reuse, !P0 ;  /* 0x000000021300720c */ /* 0x080fe40004741270 */
[----:B------:R-:W-:Y:S01]  /*2d60*/  IMAD R13, R54, 0x8, R5 ;  /* 0x00000008360d7824 */ /* 0x000fe200078e0205 */
[----:B------:R-:W-:Y:S01]  /*2d70*/  ISETP.LT.AND P0, PT, R57, R2, !P0 ;  /* 0x000000023900720c */ /* 0x000fe20004701270 */
[----:B------:R-:W-:-:S04]  /*2d80*/  IMAD.WIDE R2, R3, 0x2, R14 ;  /* 0x0000000203027825 */ /* 0x000fc800078e020e */
[C---:B--2---:R-:W-:Y:S02]  /*2d90*/  IMAD R17, R54.reuse, 0x8, R13 ;  /* 0x0000000836117824 */ /* 0x044fe400078e020d */
[----:B-1----:R-:W-:Y:S02]  /*2da0*/  IMAD R23, R55, UR4, R4 ;  /* 0x0000000437177c24 */ /* 0x002fe4000f8e0204 */
[----:B------:R-:W-:Y:S02]  /*2db0*/  IMAD R19, R54, 0x8, R17 ;  /* 0x0000000836137824 */ /* 0x000fe400078e0211 */
[----:B------:R-:W-:-:S04]  /*2dc0*/  IMAD.WIDE R4, R5, 0x2, R14 ;  /* 0x0000000205047825 */ /* 0x000fc800078e020e */
[----:B------:R-:W-:Y:S02]  /*2dd0*/  IMAD R21, R54, 0x8, R19 ;  /* 0x0000000836157824 */ /* 0x000fe400078e0213 */
[----:B----4-:R-:W-:-:S04]  /*2de0*/  IMAD.WIDE R8, R13, 0x2, R14 ;  /* 0x000000020d087825 */ /* 0x010fc800078e020e */
[----:B------:R-:W-:-:S04]  /*2df0*/  IMAD.WIDE R10, R17, 0x2, R14 ;  /* 0x00000002110a7825 */ /* 0x000fc800078e020e */
[----:B------:R-:W-:-:S04]  /*2e00*/  IMAD.WIDE R12, R19, 0x2, R14 ;  /* 0x00000002130c7825 */ /* 0x000fc800078e020e */
[----:B------:R-:W-:-:S04]  /*2e10*/  IMAD.WIDE R14, R21, 0x2, R14 ;  /* 0x00000002150e7825 */ /* 0x000fc800078e020e */
[----:B------:R-:W-:-:S04]  /*2e20*/  IMAD.WIDE R16, R59, 0x2, R2 ;  /* 0x000000023b107825 */ /* 0x000fc800078e0202 */
[C---:B------:R-:W-:Y:S01]  /*2e30*/  IMAD.WIDE R4, R59.reuse, 0x2, R4 ;  /* 0x000000023b047825 */ /* 0x040fe200078e0204 */
[----:B------:R1:W-:Y:S03]  /*2e40*/  @P6 STG.E.128 desc[UR20][R16.64], R28 ;  /* 0x0000001c10006986 */ /* 0x0003e6000c101d14 */
[C---:B------:R-:W-:Y:S01]  /*2e50*/  IMAD.WIDE R8, R59.reuse, 0x2, R8 ;  /* 0x000000023b087825 */ /* 0x040fe200078e0208 */
[----:B------:R1:W-:Y:S03]  /*2e60*/  @P5 STG.E.128 desc[UR20][R4.64], R32 ;  /* 0x0000002004005986 */ /* 0x0003e6000c101d14 */
[C---:B------:R-:W-:Y:S01]  /*2e70*/  IMAD.WIDE R10, R59.reuse, 0x2, R10 ;  /* 0x000000023b0a7825 */ /* 0x040fe200078e020a */
[----:B---3--:R1:W-:Y:S03]  /*2e80*/  @P4 STG.E.128 desc[UR20][R8.64], R36 ;  /* 0x0000002408004986 */ /* 0x0083e6000c101d14 */
[C---:B------:R-:W-:Y:S01]  /*2e90*/  IMAD.WIDE R12, R59.reuse, 0x2, R12 ;  /* 0x000000023b0c7825 */ /* 0x040fe200078e020c */
[----:B------:R1:W-:Y:S03]  /*2ea0*/  @P3 STG.E.128 desc[UR20][R10.64], R40 ;  /* 0x000000280a003986 */ /* 0x0003e6000c101d14 */
[----:B------:R-:W-:Y:S01]  /*2eb0*/  IMAD.WIDE R14, R59, 0x2, R14 ;  /* 0x000000023b0e7825 */ /* 0x000fe200078e020e */
[----:B------:R1:W-:Y:S03]  /*2ec0*/  @P2 STG.E.128 desc[UR20][R12.64], R44 ;  /* 0x0000002c0c002986 */ /* 0x0003e6000c101d14 */
[----:B------:R-:W-:Y:S01]  /*2ed0*/  IMAD R19, R23, 0x212, RZ ;  /* 0x0000021217137824 */ /* 0x000fe200078e02ff */
[----:B------:R1:W-:Y:S01]  /*2ee0*/  @P0 STG.E.128 desc[UR20][R14.64], R48 ;  /* 0x000000300e000986 */ /* 0x0003e2000c101d14 */
[----:B------:R-:W-:-:S03]  /*2ef0*/  IMAD.MOV.U32 R21, RZ, RZ, 0x10 ;  /* 0x00000010ff157424 */ /* 0x000fc600078e00ff */
[----:B------:R-:W-:-:S05]  /*2f00*/  IADD3 R3, R0, 0x2, R19 ;  /* 0x0000000200037810 */ /* 0x000fca0007ffe013 */
[----:B------:R-:W-:Y:S01]  /*2f10*/  IMAD.WIDE R2, R3, 0x4, R6 ;  /* 0x0000000403027825 */ /* 0x000fe200078e0206 */
[----:B------:R-:W-:Y:S06]  /*2f20*/  BAR.SYNC.DEFER_BLOCKING 0x0 ;  /* 0x0000000000007b1d */ /* 0x000fec0000010000 */
[----:B------:R1:W-:Y:S04]  /*2f30*/  STG.E desc[UR20][R2.64], R53 ;  /* 0x0000003502007986 */ /* 0x0003e8000c101914 */
[----:B------:R1:W-:Y:S01]  /*2f40*/  STG.E desc[UR20][R2.64+0x4], R21 ;  /* 0x0000041502007986 */ /* 0x0003e2000c101914 */
[----:B------:R-:W-:Y:S05]  /*2f50*/  @P1 EXIT ;  /* 0x000000000000194d */ /* 0x000fea0003800000 */
[----:B-1----:R-:W1:Y:S01]  /*2f60*/  LDS.128 R12, [UR7] ;  /* 0x00000007ff0c7984 */ /* 0x002e620008000c00 */
[C---:B------:R-:W-:Y:S01]  /*2f70*/  VIADD R5, R19.reuse, 0xfffffffe ;  /* 0xfffffffe13057836 */ /* 0x040fe20000000000 */
[C---:B------:R-:W-:Y:S01]  /*2f80*/  IADD3.X R11, R19.reuse, 0x14, RZ, PT, PT ;  /* 0x00000014130b7810 */ /* 0x040fe20003fee4ff */
[----:B------:R-:W-:Y:S01]  /*2f90*/  IMAD.WIDE R2, R19, 0x4, R6 ;  /* 0x0000000413027825 */ /* 0x000fe200078e0206 */
[----:B------:R-:W2:Y:S03]  /*2fa0*/  LDS.128 R24, [UR7+0x10] ;  /* 0x00001007ff187984 */ /* 0x000ea60008000c00 */
[----:B------:R-:W-:Y:S01]  /*2fb0*/  VIADD R5, R5, 0x14 ;  /* 0x0000001405057836 */ /* 0x000fe20000000000 */
[----:B------:R-:W3:Y:S01]  /*2fc0*/  LDS.128 R28, [UR7+0x20] ;  /* 0x00002007ff1c7984 */ /* 0x000ee20008000c00 */
[C---:B------:R-:W-:Y:S01]  /*2fd0*/  VIADD R17, R19.reuse, 0x4 ;  /* 0x0000000413117836 */ /* 0x040fe20000000000 */
[----:B------:R-:W-:Y:S01]  /*2fe0*/  UIADD3 UR7, UR7, 0x34, URZ ;  /* 0x0000003407077890 */ /* 0x000fe2000fffe03f */
[----:B------:R-:W-:Y:S01]  /*2ff0*/  VIADD R21, R19, 0x6 ;  /* 0x0000000613157836 */ /* 0x000fe20000000000 */
[----:B------:R4:W-:Y:S01]  /*3000*/  STG.E desc[UR20][R2.64+0x4], R23 ;  /* 0x0000041702007986 */ /* 0x0009e2000c101914 */
[----:B------:R-:W-:-:S02]  /*3010*/  IMAD.MOV.U32 R33, RZ, RZ, -0x21524111 ;  /* 0xdeadbeefff217424 */ /* 0x000fc400078e00ff */
[C---:B------:R-:W-:Y:S02]  /*3020*/  VIADD R9, R19.reuse, 0x14 ;  /* 0x0000001413097836 */ /* 0x040fe40000000000 */
[----:B------:R-:W-:Y:S01]  /*3030*/  VIADD R0, R19, 0x8 ;  /* 0x0000000813007836 */ /* 0x000fe20000000000 */
[----:B------:R5:W-:Y:S01]  /*3040*/  STG.E desc[UR20][R2.64], R33 ;  /* 0x0000002102007986 */ /* 0x000be2000c101914 */
[----:B------:R-:W-:-:S04]  /*3050*/  IMAD.WIDE R4, R5, 0x4, R6 ;  /* 0x0000000405047825 */ /* 0x000fc800078e0206 */
[----:B------:R-:W-:Y:S02]  /*3060*/  VIADD R17, R17, 0x14 ;  /* 0x0000001411117836 */ /* 0x000fe40000000000 */
[----:B------:R-:W-:Y:S02]  /*3070*/  VIADD R21, R21, 0x14 ;  /* 0x0000001415157836 */ /* 0x000fe40000000000 */
[----:B------:R-:W-:-:S04]  /*3080*/  IMAD.WIDE R8, R9, 0x4, R6 ;  /* 0x0000000409087825 */ /* 0x000fc800078e0206 */
[----:B----4-:R-:W-:Y:S02]  /*3090*/  VIADD R23, R0, 0x14 ;  /* 0x0000001400177836 */ /* 0x010fe40000000000 */
[----:B------:R-:W-:-:S04]  /*30a0*/  IMAD.WIDE R10, R11, 0x4, R6 ;  /* 0x000000040b0a7825 */ /* 0x000fc800078e0206 */
[--C-:B-----5:R-:W-:Y:S01]  /*30b0*/  IMAD.WIDE R2, R17, 0x4, R6.reuse ;  /* 0x0000000411027825 */ /* 0x120fe200078e0206 */
[----:B-1----:R-:W-:Y:S03]  /*30c0*/  STG.E desc[UR20][R4.64], R12 ;  /* 0x0000000c04007986 */ /* 0x002fe6000c101914 */
[----:B------:R-:W-:Y:S02]  /*30d0*/  IMAD.MOV.U32 R18, RZ, RZ, 0xa ;  /* 0x0000000aff127424 */ /* 0x000fe400078e00ff */
[----:B------:R-:W-:Y:S01]  /*30e0*/  IMAD.MOV.U32 R42, RZ, RZ, RZ ;  /* 0x000000ffff2a7224 */ /* 0x000fe200078e00ff */
[----:B------:R1:W-:Y:S04]  /*30f0*/  STG.E desc[UR20][R4.64+0x4], R13 ;  /* 0x0000040d04007986 */ /* 0x0003e8000c101914 */
[----:B------:R4:W-:Y:S04]  /*3100*/  STG.E desc[UR20][R8.64], R14 ;  /* 0x0000000e08007986 */ /* 0x0009e8000c101914 */
[----:B------:R4:W-:Y:S01]  /*3110*/  STG.E desc[UR20][R8.64+0x4], R15 ;  /* 0x0000040f08007986 */ /* 0x0009e2000c101914 */
[----:B-1----:R-:W-:-:S03]  /*3120*/  IMAD.WIDE R4, R21, 0x4, R6 ;  /* 0x0000000415047825 */ /* 0x002fc600078e0206 */
[----:B--2---:R4:W-:Y:S01]  /*3130*/  STG.E desc[UR20][R10.64], R24 ;  /* 0x000000180a007986 */ /* 0x0049e2000c101914 */
[----:B------:R-:W-:-:S03]  /*3140*/  IMAD.WIDE R12, R23, 0x4, R6 ;  /* 0x00000004170c7825 */ /* 0x000fc600078e0206 */
[----:B------:R4:W-:Y:S04]  /*3150*/  STG.E desc[UR20][R10.64+0x4], R25 ;  /* 0x000004190a007986 */ /* 0x0009e8000c101914 */
[----:B------:R4:W-:Y:S04]  /*3160*/  STG.E desc[UR20][R2.64], R26 ;  /* 0x0000001a02007986 */ /* 0x0009e8000c101914 */
[----:B------:R4:W-:Y:S04]  /*3170*/  STG.E desc[UR20][R2.64+0x4], R27 ;  /* 0x0000041b02007986 */ /* 0x0009e8000c101914 */
[----:B---3--:R4:W-:Y:S04]  /*3180*/  STG.E desc[UR20][R4.64], R28 ;  /* 0x0000001c04007986 */ /* 0x0089e8000c101914 */
[----:B------:R4:W-:Y:S04]  /*3190*/  STG.E desc[UR20][R4.64+0x4], R29 ;  /* 0x0000041d04007986 */ /* 0x0009e8000c101914 */
[----:B------:R4:W-:Y:S04]  /*31a0*/  STG.E desc[UR20][R12.64], R30 ;  /* 0x0000001e0c007986 */ /* 0x0009e8000c101914 */
[----:B------:R4:W-:Y:S02]  /*31b0*/  STG.E desc[UR20][R12.64+0x4], R31 ;  /* 0x0000041f0c007986 */ /* 0x0009e4000c101914 */
.L_x_2:
[----:B----4-:R-:W1:Y:S01]  /*31c0*/  LDS.64 R12, [UR7+-0x4] ;  /* 0xfffffc07ff0c7984 */ /* 0x010e620008000a00 */
[C-C-:B------:R-:W-:Y:S02]  /*31d0*/  IADD3 R5, R19.reuse, 0x2, R18.reuse ;  /* 0x0000000213057810 */ /* 0x140fe40007ffe012 */
[C-C-:B------:R-:W-:Y:S01]  /*31e0*/  IADD3 R3, R19.reuse, 0x14, R18.reuse ;  /* 0x0000001413037810 */ /* 0x140fe20007ffe012 */
[----:B------:R-:W2:Y:S01]  /*31f0*/  LDS.64 R14, [UR7+0x4] ;  /* 0x00000407ff0e7984 */ /* 0x000ea20008000a00 */
[--C-:B------:R-:W-:Y:S01]  /*3200*/  IADD3 R25, R19, 0x8, R18.reuse ;  /* 0x0000000813197810 */ /* 0x100fe20007ffe012 */
[----:B------:R-:W-:Y:S01]  /*3210*/  VIADD R5, R5, 0x14 ;  /* 0x0000001405057836 */ /* 0x000fe20000000000 */
[----:B------:R-:W-:Y:S01]  /*3220*/  IADD3 R9, R19, 0x4, R18 ;  /* 0x0000000413097810 */ /* 0x000fe20007ffe012 */
[----:B------:R-:W3:Y:S01]  /*3230*/  LDS.64 R16, [UR7+0xc] ;  /* 0x00000c07ff107984 */ /* 0x000ee20008000a00 */
[----:B------:R-:W-:Y:S01]  /*3240*/  IMAD.WIDE R2, R3, 0x4, R6 ;  /* 0x0000000403027825 */ /* 0x000fe200078e0206 */
[----:B------:R-:W-:-:S02]  /*3250*/  IADD3 R11, R19, 0x6, R18 ;  /* 0x00000006130b7810 */ /* 0x000fc40007ffe012 */
[----:B------:R-:W4:Y:S01]  /*3260*/  LDS.64 R20, [UR7+0x14] ;  /* 0x00001407ff147984 */ /* 0x000f220008000a00 */
[----:B------:R-:W-:Y:S01]  /*3270*/  IMAD.WIDE R4, R5, 0x4, R6 ;  /* 0x0000000405047825 */ /* 0x000fe200078e0206 */
[----:B------:R-:W-:Y:S02]  /*3280*/  IADD3 R0, R19, 0xa, R18 ;  /* 0x0000000a13007810 */ /* 0x000fe40007ffe012 */
[----:B------:R-:W5:Y:S01]  /*3290*/  LDS.64 R22, [UR7+0x1c] ;  /* 0x00001c07ff167984 */ /* 0x000f620008000a00 */
[----:B------:R-:W-:Y:S02]  /*32a0*/  VIADD R25, R25, 0x14 ;  /* 0x0000001419197836 */ /* 0x000fe40000000000 */
[----:B------:R-:W-:Y:S01]  /*32b0*/  VIADD R9, R9, 0x14 ;  /* 0x0000001409097836 */ /* 0x000fe20000000000 */
[----:B------:R-:W3:Y:S01]  /*32c0*/  LDS.64 R26, [UR7+0x24] ;  /* 0x00002407ff1a7984 */ /* 0x000ee20008000a00 */
[----:B------:R-:W-:Y:S02]  /*32d0*/  VIADD R11, R11, 0x14 ;  /* 0x000000140b0b7836 */ /* 0x000fe40000000000 */
[--C-:B------:R-:W-:Y:S01]  /*32e0*/  IMAD.WIDE R8, R9, 0x4, R6.reuse ;  /* 0x0000000409087825 */ /* 0x100fe200078e0206 */
[----:B------:R-:W3:Y:S03]  /*32f0*/  LDS.64 R28, [UR7+0x2c] ;  /* 0x00002c07ff1c7984 */ /* 0x000ee60008000a00 */
[----:B------:R-:W-:Y:S01]  /*3300*/  IMAD.WIDE R10, R11, 0x4, R6 ;  /* 0x000000040b0a7825 */ /* 0x000fe200078e0206 */
[----:B------:R-:W4:Y:S04]  /*3310*/  LDS.64 R30, [UR7+0x34] ;  /* 0x00003407ff1e7984 */ /* 0x000f280008000a00 */
[----:B------:R-:W4:Y:S04]  /*3320*/  LDS.64 R32, [UR7+0x3c] ;  /* 0x00003c07ff207984 */ /* 0x000f280008000a00 */
[----:B------:R-:W4:Y:S04]  /*3330*/  LDS.64 R34, [UR7+0x44] ;  /* 0x00004407ff227984 */ /* 0x000f280008000a00 */
[----:B-1----:R1:W-:Y:S04]  /*3340*/  STG.E desc[UR20][R2.64], R12 ;  /* 0x0000000c02007986 */ /* 0x0023e8000c101914 */
[----:B------:R5:W-:Y:S04]  /*3350*/  STG.E desc[UR20][R2.64+0x4], R13 ;  /* 0x0000040d02007986 */ /* 0x000be8000c101914 */
[----:B--2---:R-:W-:Y:S04]  /*3360*/  STG.E desc[UR20][R4.64], R14 ;  /* 0x0000000e04007986 */ /* 0x004fe8000c101914 */
[----:B------:R2:W-:Y:S01]  /*3370*/  STG.E desc[UR20][R4.64+0x4], R15 ;  /* 0x0000040f04007986 */ /* 0x0005e2000c101914 */
[----:B-1----:R-:W-:-:S03]  /*3380*/  IADD3 R12, R19, 0x14, R18 ;  /* 0x00000014130c7810 */ /* 0x002fc60007ffe012 */
[----:B------:R-:W1:Y:S01]  /*3390*/  LDS.64 R14, [UR7+0x4c] ;  /* 0x00004c07ff0e7984 */ /* 0x000e620008000a00 */
[----:B-----5:R-:W-:Y:S01]  /*33a0*/  IMAD.WIDE R2, R25, 0x4, R6 ;  /* 0x0000000419027825 */ /* 0x020fe200078e0206 */
[--C-:B------:R-:W-:Y:S02]  /*33b0*/  IADD3 R13, R19, 0x12, R18.reuse ;  /* 0x00000012130d7810 */ /* 0x100fe40007ffe012 */
[----:B------:R-:W5:Y:S03]  /*33c0*/  LDS.64 R24, [UR7+0x54] ;  /* 0x00005407ff187984 */ /* 0x000f660008000a00 */
[----:B------:R-:W-:Y:S01]  /*33d0*/  VIADD R13, R13, 0x14 ;  /* 0x000000140d0d7836 */ /* 0x000fe20000000000 */
[C-C-:B--2---:R-:W-:Y:S01]  /*33e0*/  IADD3 R4, R19.reuse, 0xc, R18.reuse ;  /* 0x0000000c13047810 */ /* 0x144fe20007ffe012 */
[----:B------:R-:W-:Y:S01]  /*33f0*/  VIADD R5, R0, 0x14 ;  /* 0x0000001400057836 */ /* 0x000fe20000000000 */
[----:B------:R-:W-:Y:S01]  /*3400*/  IADD3 R0, R19, 0xe, R18 ;  /* 0x0000000e13007810 */ /* 0x000fe20007ffe012 */
[----:B---3--:R-:W-:Y:S04]  /*3410*/  STG.E desc[UR20][R8.64], R16 ;  /* 0x0000001008007986 */ /* 0x008fe8000c101914 */
[----:B------:R2:W-:Y:S04]  /*3420*/  STG.E desc[UR20][R8.64+0x4], R17 ;  /* 0x0000041108007986 */ /* 0x0005e8000c101914 */
[----:B------:R-:W3:Y:S04]  /*3430*/  LDS.64 R16, [UR7+0x5c] ;  /* 0x00005c07ff107984 */ /* 0x000ee80008000a00 */
[----:B----4-:R-:W-:Y:S04]  /*3440*/  STG.E desc[UR20][R10.64], R20 ;  /* 0x000000140a007986 */ /* 0x010fe8000c101914 */
[----:B------:R4:W-:Y:S01]  /*3450*/  STG.E desc[UR20][R10.64+0x4], R21 ;  /* 0x000004150a007986 */ /* 0x0009e2000c101914 */
[----:B--2---:R-:W-:-:S02]  /*3460*/  VIADD R9, R4, 0x14 ;  /* 0x0000001404097836 */ /* 0x004fc40000000000 */
[--C-:B------:R-:W-:Y:S01]  /*3470*/  IMAD.WIDE R4, R5, 0x4, R6.reuse ;  /* 0x0000000405047825 */ /* 0x100fe200078e0206 */
[----:B------:R-:W-:Y:S03]  /*3480*/  STG.E desc[UR20][R2.64], R22 ;  /* 0x0000001602007986 */ /* 0x000fe6000c101914 */
[----:B------:R-:W-:Y:S01]  /*3490*/  IMAD.WIDE R8, R9, 0x4, R6 ;  /* 0x0000000409087825 */ /* 0x000fe200078e0206 */
[----:B------:R2:W-:Y:S03]  /*34a0*/  STG.E desc[UR20][R2.64+0x4], R23 ;  /* 0x0000041702007986 */ /* 0x0005e6000c101914 */
[----:B----4-:R-:W-:Y:S01]  /*34b0*/  VIADD R11, R0, 0x14 ;  /* 0x00000014000b7836 */ /* 0x010fe20000000000 */
[----:B------:R-:W-:Y:S01]  /*34c0*/  IADD3 R0, R19, 0x10, R18 ;  /* 0x0000001013007810 */ /* 0x000fe20007ffe012 */
[----:B------:R-:W4:Y:S02]  /*34d0*/  LDS.64 R20, [UR7+0x64] ;  /* 0x00006407ff147984 */ /* 0x000f240008000a00 */
[----:B------:R-:W-:-:S02]  /*34e0*/  IMAD.WIDE R10, R11, 0x4, R6 ;  /* 0x000000040b0a7825 */ /* 0x000fc400078e0206 */
[----:B------:R-:W1:Y:S02]  /*34f0*/  LDS.64 R22, [UR7+0x6c] ;  /* 0x00006c07ff167984 */ /* 0x000e640008000a00 */
[----:B--2---:R-:W-:Y:S01]  /*3500*/  VIADD R3, R0, 0x14 ;  /* 0x0000001400037836 */ /* 0x004fe20000000000 */
[----:B------:R-:W-:Y:S01]  /*3510*/  IADD3 R0, R19, 0x16, R18 ;  /* 0x0000001613007810 */ /* 0x000fe20007ffe012 */
[----:B------:R-:W-:Y:S02]  /*3520*/  STG.E desc[UR20][R4.64], R26 ;  /* 0x0000001a04007986 */ /* 0x000fe4000c101914 */
[--C-:B------:R-:W-:Y:S02]  /*3530*/  IMAD.WIDE R2, R3, 0x4, R6.reuse ;  /* 0x0000000403027825 */ /* 0x100fe400078e0206 */
[----:B------:R2:W-:Y:S04]  /*3540*/  STG.E desc[UR20][R4.64+0x4], R27 ;  /* 0x0000041b04007986 */ /* 0x0005e8000c101914 */
[----:B------:R-:W1:Y:S04]  /*3550*/  LDS.64 R26, [UR7+0x74] ;  /* 0x00007407ff1a7984 */ /* 0x000e680008000a00 */
[----:B------:R-:W-:Y:S04]  /*3560*/  STG.E desc[UR20][R8.64], R28 ;  /* 0x0000001c08007986 */ /* 0x000fe8000c101914 */
[----:B------:R3:W-:Y:S01]  /*3570*/  STG.E desc[UR20][R8.64+0x4], R29 ;  /* 0x0000041d08007986 */ /* 0x0007e2000c101914 */
[----:B--2---:R-:W-:Y:S01]  /*3580*/  IMAD.WIDE R4, R13, 0x4, R6 ;  /* 0x000000040d047825 */ /* 0x004fe200078e0206 */
[----:B------:R-:W-:-:S02]  /*3590*/  IADD3 R13, R19, 0x18, R18 ;  /* 0x00000018130d7810 */ /* 0x000fc40007ffe012 */
[----:B------:R-:W2:Y:S03]  /*35a0*/  LDS.64 R28, [UR7+0x7c] ;  /* 0x00007c07ff1c7984 */ /* 0x000ea60008000a00 */
[----:B------:R-:W-:Y:S01]  /*35b0*/  VIADD R13, R13, 0x14 ;  /* 0x000000140d0d7836 */ /* 0x000fe20000000000 */
[----:B------:R-:W-:Y:S04]  /*35c0*/  STG.E desc[UR20][R10.64], R30 ;  /* 0x0000001e0a007986 */ /* 0x000fe8000c101914 */
[----:B------:R4:W-:Y:S01]  /*35d0*/  STG.E desc[UR20][R10.64+0x4], R31 ;  /* 0x0000041f0a007986 */ /* 0x0009e2000c101914 */
[----:B---3--:R-:W-:Y:S01]  /*35e0*/  VIADD R9, R12, 0x14 ;  /* 0x000000140c097836 */ /* 0x008fe20000000000 */
[----:B------:R-:W-:-:S02]  /*35f0*/  IADD3 R12, R19, 0x1c, R18 ;  /* 0x0000001c130c7810 */ /* 0x000fc40007ffe012 */
[----:B------:R-:W3:Y:S01]  /*3600*/  LDS.64 R30, [UR7+0x84] ;  /* 0x00008407ff1e7984 */ /* 0x000ee20008000a00 */
[----:B------:R-:W-:-:S03]  /*3610*/  IMAD.WIDE R8, R9, 0x4, R6 ;  /* 0x0000000409087825 */ /* 0x000fc600078e0206 */
[----:B------:R-:W-:Y:S01]  /*3620*/  STG.E desc[UR20][R2.64], R32 ;  /* 0x0000002002007986 */ /* 0x000fe2000c101914 */
[----:B----4-:R-:W-:-:S03]  /*3630*/  VIADD R11, R0, 0x14 ;  /* 0x00000014000b7836 */ /* 0x010fc60000000000 */
[----:B------:R4:W-:Y:S01]  /*3640*/  STG.E desc[UR20][R2.64+0x4], R33 ;  /* 0x0000042102007986 */ /* 0x0009e2000c101914 */
[----:B------:R-:W-:Y:S01]  /*3650*/  IADD3 R0, R19, 0x1a, R18 ;  /* 0x0000001a13007810 */ /* 0x000fe20007ffe012 */
[--C-:B------:R-:W-:Y:S02]  /*3660*/  IMAD.WIDE R10, R11, 0x4, R6.reuse ;  /* 0x000000040b0a7825 */ /* 0x100fe400078e0206 */
[----:B------:R-:W-:Y:S04]  /*3670*/  STG.E desc[UR20][R4.64], R34 ;  /* 0x0000002204007986 */ /* 0x000fe8000c101914 */
[----:B------:R1:W-:Y:S04]  /*3680*/  STG.E desc[UR20][R4.64+0x4], R35 ;  /* 0x0000042304007986 */ /* 0x0003e8000c101914 */
[----:B------:R-:W2:Y:S01]  /*3690*/  LDS.64 R32, [UR7+0x8c] ;  /* 0x00008c07ff207984 */ /* 0x000ea20008000a00 */
[----:B----4-:R-:W-:Y:S01]  /*36a0*/  IMAD.WIDE R2, R13, 0x4, R6 ;  /* 0x000000040d027825 */ /* 0x010fe200078e0206 */
[----:B------:R-:W-:-:S02]  /*36b0*/  IADD3 R13, R19, 0x26, R18 ;  /* 0x00000026130d7810 */ /* 0x000fc40007ffe012 */
[----:B------:R-:W4:Y:S03]  /*36c0*/  LDS.64 R34, [UR7+0x94] ;  /* 0x00009407ff227984 */ /* 0x000f260008000a00 */
[----:B------:R-:W-:Y:S01]  /*36d0*/  VIADD R13, R13, 0x14 ;  /* 0x000000140d0d7836 */ /* 0x000fe20000000000 */
[----:B-1----:R-:W-:Y:S01]  /*36e0*/  STG.E desc[UR20][R8.64], R14 ;  /* 0x0000000e08007986 */ /* 0x002fe2000c101914 */
[----:B------:R-:W-:Y:S01]  /*36f0*/  VIADD R5, R0, 0x14 ;  /* 0x0000001400057836 */ /* 0x000fe20000000000 */
[----:B------:R-:W-:Y:S02]  /*3700*/  IADD3 R0, R19, 0x1e, R18 ;  /* 0x0000001e13007810 */ /* 0x000fe40007ffe012 */
[----:B------:R1:W-:Y:S01]  /*3710*/  STG.E desc[UR20][R8.64+0x4], R15 ;  /* 0x0000040f08007986 */ /* 0x0003e2000c101914 */
[----:B------:R-:W-:-:S03]  /*3720*/  IMAD.WIDE R4, R5, 0x4, R6 ;  /* 0x0000000405047825 */ /* 0x000fc600078e0206 */
[----:B-----5:R-:W-:Y:S04]  /*3730*/  STG.E desc[UR20][R10.64], R24 ;  /* 0x000000180a007986 */ /* 0x020fe8000c101914 */
[----:B------:R5:W-:Y:S04]  /*3740*/  STG.E desc[UR20][R10.64+0x4], R25 ;  /* 0x000004190a007986 */ /* 0x000be8000c101914 */
[----:B------:R-:W2:Y:S01]  /*3750*/  LDS.64 R36, [UR7+0x9c] ;  /* 0x00009c07ff247984 */ /* 0x000ea20008000a00 */
[----:B-1----:R-:W-:Y:S01]  /*3760*/  VIADD R9, R12, 0x14 ;  /* 0x000000140c097836 */ /* 0x002fe20000000000 */
[----:B------:R-:W-:-:S02]  /*3770*/  IADD3 R12, R19, 0x22, R18 ;  /* 0x00000022130c7810 */ /* 0x000fc40007ffe012 */
[----:B------:R-:W1:Y:S01]  /*3780*/  LDS.64 R24, [UR7+0xa4] ;  /* 0x0000a407ff187984 */ /* 0x000e620008000a00 */
[----:B------:R-:W-:-:S03]  /*3790*/  IMAD.WIDE R8, R9, 0x4, R6 ;  /* 0x0000000409087825 */ /* 0x000fc600078e0206 */
[----:B------:R-:W1:Y:S01]  /*37a0*/  LDS.64 R38, [UR7+0xac] ;  /* 0x0000ac07ff267984 */ /* 0x000e620008000a00 */
[----:B-----5:R-:W-:Y:S01]  /*37b0*/  VIADD R11, R0, 0x14 ;  /* 0x00000014000b7836 */ /* 0x020fe20000000000 */
[----:B------:R-:W-:Y:S02]  /*37c0*/  IADD3 R0, R19, 0x20, R18 ;  /* 0x0000002013007810 */ /* 0x000fe40007ffe012 */
[----:B------:R-:W5:Y:S01]  /*37d0*/  LDS.64 R40, [UR7+0xb4] ;  /* 0x0000b407ff287984 */ /* 0x000f620008000a00 */
[----:B------:R-:W-:-:S03]  /*37e0*/  IMAD.WIDE R10, R11, 0x4, R6 ;  /* 0x000000040b0a7825 */ /* 0x000fc600078e0206 */
[----:B------:R-:W1:Y:S01]  /*37f0*/  LDS.64 R14, [UR7+0xbc] ;  /* 0x0000bc07ff0e7984 */ /* 0x000e620008000a00 */
[----:B------:R-:W-:-:S03]  /*3800*/  UIADD3 UR7, UR7, 0xc8, URZ ;  /* 0x000000c807077890 */ /* 0x000fc6000fffe03f */
[----:B------:R-:W-:Y:S04]  /*3810*/  STG.E desc[UR20][R2.64], R16 ;  /* 0x0000001002007986 */ /* 0x000fe8000c101914 */
[----:B------:R3:W-:Y:S04]  /*3820*/  STG.E desc[UR20][R2.64+0x4], R17 ;  /* 0x0000041102007986 */ /* 0x0007e8000c101914 */
[----:B------:R-:W-:Y:S04]  /*3830*/  STG.E desc[UR20][R4.64], R20 ;  /* 0x0000001404007986 */ /* 0x000fe8000c101914 */
[----:B------:R2:W-:Y:S01]  /*3840*/  STG.E desc[UR20][R4.64+0x4], R21 ;  /* 0x0000041504007986 */ /* 0x0005e2000c101914 */
[----:B---3--:R-:W-:Y:S01]  /*3850*/  VIADD R3, R0, 0x14 ;  /* 0x0000001400037836 */ /* 0x008fe20000000000 */
[----:B------:R-:W-:-:S02]  /*3860*/  IADD3 R0, R19, 0x24, R18 ;  /* 0x0000002413007810 */ /* 0x000fc40007ffe012 */
[----:B------:R-:W-:Y:S01]  /*3870*/  STG.E desc[UR20][R8.64], R22 ;  /* 0x0000001608007986 */ /* 0x000fe2000c101914 */
[----:B------:R-:W-:Y:S01]  /*3880*/  IADD3 R17, R19, 0x28, R18 ;  /* 0x0000002813117810 */ /* 0x000fe20007ffe012 */
[----:B------:R-:W-:Y:S02]  /*3890*/  IMAD.WIDE R2, R3, 0x4, R6 ;  /* 0x0000000403027825 */ /* 0x000fe400078e0206 */
[----:B------:R3:W-:Y:S02]  /*38a0*/  STG.E desc[UR20][R8.64+0x4], R23 ;  /* 0x0000041708007986 */ /* 0x0007e4000c101914 */
[----:B------:R-:W-:Y:S01]  /*38b0*/  VIADD R17, R17, 0x14 ;  /* 0x0000001411117836 */ /* 0x000fe20000000000 */
[----:B--2---:R-:W-:Y:S01]  /*38c0*/  IADD3 R21, R19, 0x2e, R18 ;  /* 0x0000002e13157810 */ /* 0x004fe20007ffe012 */
[----:B------:R-:W-:Y:S01]  /*38d0*/  VIADD R5, R12, 0x14 ;  /* 0x000000140c057836 */ /* 0x000fe20000000000 */
[----:B------:R-:W-:Y:S03]  /*38e0*/  STG.E desc[UR20][R10.64], R26 ;  /* 0x0000001a0a007986 */ /* 0x000fe6000c101914 */
[----:B------:R-:W-:Y:S01]  /*38f0*/  IMAD.WIDE R4, R5, 0x4, R6 ;  /* 0x0000000405047825 */ /* 0x000fe200078e0206 */
[----:B------:R2:W-:Y:S03]  /*3900*/  STG.E desc[UR20][R10.64+0x4], R27 ;  /* 0x0000041b0a007986 */ /* 0x0005e6000c101914 */
[----:B---3--:R-:W-:Y:S01]  /*3910*/  VIADD R9, R0, 0x14 ;  /* 0x0000001400097836 */ /* 0x008fe20000000000 */
[----:B------:R-:W-:Y:S01]  /*3920*/  IADD3 R0, R19, 0x2a, R18 ;  /* 0x0000002a13007810 */ /* 0x000fe20007ffe012 */
[----:B------:R-:W-:Y:S01]  /*3930*/  STG.E desc[UR20][R2.64], R28 ;  /* 0x0000001c02007986 */ /* 0x000fe2000c101914 */
[----:B------:R-:W-:-:S02]  /*3940*/  VIADD R21, R21, 0x14 ;  /* 0x0000001415157836 */ /* 0x000fc40000000000 */
[--C-:B------:R-:W-:Y:S01]  /*3950*/  IMAD.WIDE R8, R9, 0x4, R6.reuse ;  /* 0x0000000409087825 */ /* 0x100fe200078e0206 */
[----:B------:R3:W-:Y:S03]  /*3960*/  STG.E desc[UR20][R2.64+0x4], R29 ;  /* 0x0000041d02007986 */ /* 0x0007e6000c101914 */
[--C-:B--2---:R-:W-:Y:S01]  /*3970*/  IMAD.WIDE R10, R13, 0x4, R6.reuse ;  /* 0x000000040d0a7825 */ /* 0x104fe200078e0206 */
[----:B------:R-:W-:Y:S03]  /*3980*/  STG.E desc[UR20][R4.64], R30 ;  /* 0x0000001e04007986 */ /* 0x000fe6000c101914 */
[----:B------:R-:W-:Y:S01]  /*3990*/  IMAD.WIDE R12, R17, 0x4, R6 ;  /* 0x00000004110c7825 */ /* 0x000fe200078e0206 */
[C-C-:B------:R-:W-:Y:S01]  /*39a0*/  IADD3 R17, R19.reuse, 0x2c, R18.reuse ;  /* 0x0000002c13117810 */ /* 0x140fe20007ffe012 */
[----:B------:R2:W-:Y:S02]  /*39b0*/  STG.E desc[UR20][R4.64+0x4], R31 ;  /* 0x0000041f04007986 */ /* 0x0005e4000c101914 */
[----:B---3--:R-:W-:Y:S01]  /*39c0*/  VIADD R3, R0, 0x14 ;  /* 0x0000001400037836 */ /* 0x008fe20000000000 */
[----:B------:R-:W-:Y:S01]  /*39d0*/  IADD3 R0, R19, 0x30, R18 ;  /* 0x0000003013007810 */ /* 0x000fe20007ffe012 */
[----:B------:R-:W-:Y:S01]  /*39e0*/  VIADD R17, R17, 0x14 ;  /* 0x0000001411117836 */ /* 0x000fe20000000000 */
[----:B------:R-:W-:Y:S01]  /*39f0*/  STG.E desc[UR20][R8.64], R32 ;  /* 0x0000002008007986 */ /* 0x000fe2000c101914 */
[----:B------:R-:W-:-:S03]  /*3a00*/  IADD3 R18, P0, R18, 0x32, RZ ;  /* 0x0000003212127810 */ /* 0x000fc60007f1e0ff */
[----:B------:R3:W-:Y:S01]  /*3a10*/  STG.E desc[UR20][R8.64+0x4], R33 ;  /* 0x0000042108007986 */ /* 0x0007e2000c101914 */
[----:B--2---:R-:W-:-:S03]  /*3a20*/  IMAD.WIDE R4, R3, 0x4, R6 ;  /* 0x0000000403047825 */ /* 0x004fc600078e0206 */
[----:B----4-:R-:W-:Y:S01]  /*3a30*/  STG.E desc[UR20][R10.64], R34 ;  /* 0x000000220a007986 */ /* 0x010fe2000c101914 */
[----:B------:R-:W-:-:S03]  /*3a40*/  VIADD R3, R0, 0x14 ;  /* 0x0000001400037836 */ /* 0x000fc60000000000 */
[----:B------:R2:W-:Y:S01]  /*3a50*/  STG.E desc[UR20][R10.64+0x4], R35 ;  /* 0x000004230a007986 */ /* 0x0005e2000c101914 */
[----:B------:R-:W-:Y:S01]  /*3a60*/  IMAD.X R42, RZ, RZ, R42, P0 ;  /* 0x000000ffff2a7224 */ /* 0x000fe200000e062a */
[----:B------:R-:W-:Y:S01]  /*3a70*/  ISETP.GE.U32.AND P0, PT, R18, 0x1fe, PT ;  /* 0x000001fe1200780c */ /* 0x000fe20003f06070 */
[--C-:B------:R-:W-:Y:S01]  /*3a80*/  IMAD.WIDE R2, R3, 0x4, R6.reuse ;  /* 0x0000000403027825 */ /* 0x100fe200078e0206 */
[----:B------:R5:W-:Y:S02]  /*3a90*/  STG.E desc[UR20][R12.64], R36 ;  /* 0x000000240c007986 */ /* 0x000be4000c101914 */
[----:B------:R-:W-:Y:S01]  /*3aa0*/  ISETP.GE.U32.AND.EX P0, PT, R42, RZ, PT, P0 ;  /* 0x000000ff2a00720c */ /* 0x000fe20003f06100 */
[--C-:B---3--:R-:W-:Y:S01]  /*3ab0*/  IMAD.WIDE R8, R17, 0x4, R6.reuse ;  /* 0x0000000411087825 */ /* 0x108fe200078e0206 */
[----:B------:R4:W-:Y:S03]  /*3ac0*/  STG.E desc[UR20][R12.64+0x4], R37 ;  /* 0x000004250c007986 */ /* 0x0009e6000c101914 */
[----:B--2---:R-:W-:Y:S01]  /*3ad0*/  IMAD.WIDE R10, R21, 0x4, R6 ;  /* 0x00000004150a7825 */ /* 0x004fe200078e0206 */
[----:B-1----:R4:W-:Y:S04]  /*3ae0*/  STG.E desc[UR20][R4.64], R24 ;  /* 0x0000001804007986 */ /* 0x0029e8000c101914 */
[----:B------:R4:W-:Y:S04]  /*3af0*/  STG.E desc[UR20][R4.64+0x4], R25 ;  /* 0x0000041904007986 */ /* 0x0009e8000c101914 */
[----:B------:R4:W-:Y:S04]  /*3b00*/  STG.E desc[UR20][R8.64], R38 ;  /* 0x0000002608007986 */ /* 0x0009e8000c101914 */
[----:B------:R4:W-:Y:S04]  /*3b10*/  STG.E desc[UR20][R8.64+0x4], R39 ;  /* 0x0000042708007986 */ /* 0x0009e8000c101914 */
[----:B-----5:R4:W-:Y:S04]  /*3b20*/  STG.E desc[UR20][R10.64], R40 ;  /* 0x000000280a007986 */ /* 0x0209e8000c101914 */
[----:B------:R4:W-:Y:S04]  /*3b30*/  STG.E desc[UR20][R10.64+0x4], R41 ;  /* 0x000004290a007986 */ /* 0x0009e8000c101914 */
[----:B------:R4:W-:Y:S04]  /*3b40*/  STG.E desc[UR20][R2.64], R14 ;  /* 0x0000000e02007986 */ /* 0x0009e8000c101914 */
[----:B------:R4:W-:Y:S01]  /*3b50*/  STG.E desc[UR20][R2.64+0x4], R15 ;  /* 0x0000040f02007986 */ /* 0x0009e2000c101914 */
[----:B------:R-:W-:Y:S05]  /*3b60*/  @!P0 BRA `(.L_x_2) ;  /* 0xfffffff400948947 */ /* 0x000fea000383ffff */
[----:B------:R-:W-:Y:S05]  /*3b70*/  EXIT ;  /* 0x000000000000794d */ /* 0x000fea0003800000 */
.L_x_3:
[----:B------:R-:W-:-:S00]  /*3b80*/  BRA `(.L_x_3) ;  /* 0xfffffffc00fc7947 */ /* 0x000fc0000383ffff */
[----:B------:R-:W-:-:S00]  /*3b90*/  NOP ;  /* 0x0000000000007918 */ /* 0x000fc00000000000 */
        /* <DEDUP_REMOVED lines=14> */
.L_x_4:


//--------------------- .nv.shared.matmul_kernel_profile --------------------------
	.section	.nv.shared.matmul_kernel_profile,"aw",@nobits
	.sectionflags	@""
	.align	16
	.zero		1024


//--------------------- .nv.constant0.matmul_kernel_profile --------------------------
	.section	.nv.constant0.matmul_kernel_profile,"a",@progbits
	.sectionflags	@""
	.align	4
.nv.constant0.matmul_kernel_profile:
	.zero		584
